//
// Generated by NVIDIA NVVM Compiler
//
// Compiler Build ID: CL-36424714
// Cuda compilation tools, release 13.0, V13.0.88
// Based on NVVM 20.0.0
//

.version 9.0
.target sm_100
.address_size 64

	// .globl	_Z10initKernelP4CelliiffP17curandStateXORWOW
.global .align 4 .b8 precalc_xorwow_matrix[102400];
.global .align 4 .b8 precalc_xorwow_offset_matrix[102400];
.global .align 4 .b8 mrg32k3aM1[2304];
.global .align 4 .b8 mrg32k3aM2[2304];
.global .align 4 .b8 mrg32k3aM1SubSeq[2016];
.global .align 4 .b8 mrg32k3aM2SubSeq[2016];
.global .align 4 .b8 mrg32k3aM1Seq[2304];
.global .align 4 .b8 mrg32k3aM2Seq[2304];
.const .align 8 .b8 __cr_lgamma_table[72];

.visible .entry _Z10initKernelP4CelliiffP17curandStateXORWOW(
	.param .u64 .ptr .align 1 _Z10initKernelP4CelliiffP17curandStateXORWOW_param_0,
	.param .u32 _Z10initKernelP4CelliiffP17curandStateXORWOW_param_1,
	.param .u32 _Z10initKernelP4CelliiffP17curandStateXORWOW_param_2,
	.param .f32 _Z10initKernelP4CelliiffP17curandStateXORWOW_param_3,
	.param .f32 _Z10initKernelP4CelliiffP17curandStateXORWOW_param_4,
	.param .u64 .ptr .align 1 _Z10initKernelP4CelliiffP17curandStateXORWOW_param_5
)
{
	.local .align 8 .b8 	__local_depot0[48];
	.reg .b64 	%SP;
	.reg .b64 	%SPL;
	.reg .pred 	%p<67>;
	.reg .b32 	%r<1239>;
	.reg .b32 	%f<9>;
	.reg .b64 	%rd<39>;

	mov.u64 	%SPL, __local_depot0;
	ld.param.u64 	%rd12, [_Z10initKernelP4CelliiffP17curandStateXORWOW_param_0];
	ld.param.u32 	%r566, [_Z10initKernelP4CelliiffP17curandStateXORWOW_param_1];
	ld.param.u32 	%r567, [_Z10initKernelP4CelliiffP17curandStateXORWOW_param_2];
	cvta.to.global.u64 	%rd1, %rd12;
	mul.lo.s32 	%r1, %r567, %r566;
	mov.u32 	%r568, %ntid.x;
	mov.u32 	%r569, %ctaid.x;
	mov.u32 	%r570, %tid.x;
	mad.lo.s32 	%r946, %r569, %r568, %r570;
	setp.ge.s32 	%p1, %r946, %r1;
	@%p1 bra 	$L__BB0_123;
	add.u64 	%rd2, %SPL, 0;
$L__BB0_2:
	// begin inline asm
	mov.u64 	%rd14, %clock64;
	// end inline asm
	cvt.s64.s32 	%rd3, %r946;
	add.s64 	%rd15, %rd14, %rd3;
	cvt.u32.u64 	%r571, %rd15;
	xor.b32  	%r572, %r571, -1429050551;
	mul.lo.s32 	%r573, %r572, 1099087573;
	{ .reg .b32 tmp; mov.b64 {tmp, %r574}, %rd15; }
	xor.b32  	%r575, %r574, -136515619;
	mul.lo.s32 	%r576, %r575, -1703105765;
	add.s32 	%r577, %r573, %r576;
	add.s32 	%r4, %r577, 6615241;
	add.s32 	%r969, %r573, 123456789;
	st.local.u32 	[%rd2+4], %r969;
	xor.b32  	%r968, %r573, 362436069;
	add.s32 	%r967, %r576, 521288629;
	st.local.v2.u32 	[%rd2+8], {%r968, %r967};
	xor.b32  	%r966, %r576, 88675123;
	add.s32 	%r965, %r573, 5783321;
	st.local.v2.u32 	[%rd2+16], {%r966, %r965};
	setp.eq.s32 	%p2, %r946, 0;
	@%p2 bra 	$L__BB0_117;
	mov.b32 	%r952, 0;
	mov.u64 	%rd38, %rd3;
$L__BB0_4:
	mov.u64 	%rd4, %rd38;
	and.b64  	%rd5, %rd4, 3;
	setp.eq.s64 	%p3, %rd5, 0;
	@%p3 bra 	$L__BB0_116;
	mul.wide.u32 	%rd16, %r952, 3200;
	mov.u64 	%rd17, precalc_xorwow_matrix;
	add.s64 	%rd6, %rd17, %rd16;
	mov.b32 	%r965, 0;
	mov.u32 	%r966, %r965;
	mov.u32 	%r967, %r965;
	mov.u32 	%r968, %r965;
	mov.u32 	%r969, %r965;
	mov.u32 	%r958, %r965;
$L__BB0_6:
	mul.wide.u32 	%rd18, %r958, 4;
	add.s64 	%rd19, %rd2, %rd18;
	ld.local.u32 	%r22, [%rd19+4];
	shl.b32 	%r23, %r958, 5;
	mov.b32 	%r964, 0;
$L__BB0_7:
	.pragma "nounroll";
	shr.u32 	%r581, %r22, %r964;
	and.b32  	%r582, %r581, 1;
	setp.eq.b32 	%p4, %r582, 1;
	not.pred 	%p5, %p4;
	add.s32 	%r583, %r23, %r964;
	mul.lo.s32 	%r584, %r583, 5;
	mul.wide.u32 	%rd20, %r584, 4;
	add.s64 	%rd7, %rd6, %rd20;
	@%p5 bra 	$L__BB0_9;
	ld.global.u32 	%r585, [%rd7];
	xor.b32  	%r969, %r969, %r585;
	ld.global.u32 	%r586, [%rd7+4];
	xor.b32  	%r968, %r968, %r586;
	ld.global.u32 	%r587, [%rd7+8];
	xor.b32  	%r967, %r967, %r587;
	ld.global.u32 	%r588, [%rd7+12];
	xor.b32  	%r966, %r966, %r588;
	ld.global.u32 	%r589, [%rd7+16];
	xor.b32  	%r965, %r965, %r589;
$L__BB0_9:
	and.b32  	%r591, %r581, 2;
	setp.eq.s32 	%p6, %r591, 0;
	@%p6 bra 	$L__BB0_11;
	ld.global.u32 	%r592, [%rd7+20];
	xor.b32  	%r969, %r969, %r592;
	ld.global.u32 	%r593, [%rd7+24];
	xor.b32  	%r968, %r968, %r593;
	ld.global.u32 	%r594, [%rd7+28];
	xor.b32  	%r967, %r967, %r594;
	ld.global.u32 	%r595, [%rd7+32];
	xor.b32  	%r966, %r966, %r595;
	ld.global.u32 	%r596, [%rd7+36];
	xor.b32  	%r965, %r965, %r596;
$L__BB0_11:
	and.b32  	%r598, %r581, 4;
	setp.eq.s32 	%p7, %r598, 0;
	@%p7 bra 	$L__BB0_13;
	ld.global.u32 	%r599, [%rd7+40];
	xor.b32  	%r969, %r969, %r599;
	ld.global.u32 	%r600, [%rd7+44];
	xor.b32  	%r968, %r968, %r600;
	ld.global.u32 	%r601, [%rd7+48];
	xor.b32  	%r967, %r967, %r601;
	ld.global.u32 	%r602, [%rd7+52];
	xor.b32  	%r966, %r966, %r602;
	ld.global.u32 	%r603, [%rd7+56];
	xor.b32  	%r965, %r965, %r603;
$L__BB0_13:
	and.b32  	%r605, %r581, 8;
	setp.eq.s32 	%p8, %r605, 0;
	@%p8 bra 	$L__BB0_15;
	ld.global.u32 	%r606, [%rd7+60];
	xor.b32  	%r969, %r969, %r606;
	ld.global.u32 	%r607, [%rd7+64];
	xor.b32  	%r968, %r968, %r607;
	ld.global.u32 	%r608, [%rd7+68];
	xor.b32  	%r967, %r967, %r608;
	ld.global.u32 	%r609, [%rd7+72];
	xor.b32  	%r966, %r966, %r609;
	ld.global.u32 	%r610, [%rd7+76];
	xor.b32  	%r965, %r965, %r610;
$L__BB0_15:
	and.b32  	%r612, %r581, 16;
	setp.eq.s32 	%p9, %r612, 0;
	@%p9 bra 	$L__BB0_17;
	ld.global.u32 	%r613, [%rd7+80];
	xor.b32  	%r969, %r969, %r613;
	ld.global.u32 	%r614, [%rd7+84];
	xor.b32  	%r968, %r968, %r614;
	ld.global.u32 	%r615, [%rd7+88];
	xor.b32  	%r967, %r967, %r615;
	ld.global.u32 	%r616, [%rd7+92];
	xor.b32  	%r966, %r966, %r616;
	ld.global.u32 	%r617, [%rd7+96];
	xor.b32  	%r965, %r965, %r617;
$L__BB0_17:
	and.b32  	%r619, %r581, 32;
	setp.eq.s32 	%p10, %r619, 0;
	@%p10 bra 	$L__BB0_19;
	ld.global.u32 	%r620, [%rd7+100];
	xor.b32  	%r969, %r969, %r620;
	ld.global.u32 	%r621, [%rd7+104];
	xor.b32  	%r968, %r968, %r621;
	ld.global.u32 	%r622, [%rd7+108];
	xor.b32  	%r967, %r967, %r622;
	ld.global.u32 	%r623, [%rd7+112];
	xor.b32  	%r966, %r966, %r623;
	ld.global.u32 	%r624, [%rd7+116];
	xor.b32  	%r965, %r965, %r624;
$L__BB0_19:
	and.b32  	%r626, %r581, 64;
	setp.eq.s32 	%p11, %r626, 0;
	@%p11 bra 	$L__BB0_21;
	ld.global.u32 	%r627, [%rd7+120];
	xor.b32  	%r969, %r969, %r627;
	ld.global.u32 	%r628, [%rd7+124];
	xor.b32  	%r968, %r968, %r628;
	ld.global.u32 	%r629, [%rd7+128];
	xor.b32  	%r967, %r967, %r629;
	ld.global.u32 	%r630, [%rd7+132];
	xor.b32  	%r966, %r966, %r630;
	ld.global.u32 	%r631, [%rd7+136];
	xor.b32  	%r965, %r965, %r631;
$L__BB0_21:
	and.b32  	%r633, %r581, 128;
	setp.eq.s32 	%p12, %r633, 0;
	@%p12 bra 	$L__BB0_23;
	ld.global.u32 	%r634, [%rd7+140];
	xor.b32  	%r969, %r969, %r634;
	ld.global.u32 	%r635, [%rd7+144];
	xor.b32  	%r968, %r968, %r635;
	ld.global.u32 	%r636, [%rd7+148];
	xor.b32  	%r967, %r967, %r636;
	ld.global.u32 	%r637, [%rd7+152];
	xor.b32  	%r966, %r966, %r637;
	ld.global.u32 	%r638, [%rd7+156];
	xor.b32  	%r965, %r965, %r638;
$L__BB0_23:
	and.b32  	%r640, %r581, 256;
	setp.eq.s32 	%p13, %r640, 0;
	@%p13 bra 	$L__BB0_25;
	ld.global.u32 	%r641, [%rd7+160];
	xor.b32  	%r969, %r969, %r641;
	ld.global.u32 	%r642, [%rd7+164];
	xor.b32  	%r968, %r968, %r642;
	ld.global.u32 	%r643, [%rd7+168];
	xor.b32  	%r967, %r967, %r643;
	ld.global.u32 	%r644, [%rd7+172];
	xor.b32  	%r966, %r966, %r644;
	ld.global.u32 	%r645, [%rd7+176];
	xor.b32  	%r965, %r965, %r645;
$L__BB0_25:
	and.b32  	%r647, %r581, 512;
	setp.eq.s32 	%p14, %r647, 0;
	@%p14 bra 	$L__BB0_27;
	ld.global.u32 	%r648, [%rd7+180];
	xor.b32  	%r969, %r969, %r648;
	ld.global.u32 	%r649, [%rd7+184];
	xor.b32  	%r968, %r968, %r649;
	ld.global.u32 	%r650, [%rd7+188];
	xor.b32  	%r967, %r967, %r650;
	ld.global.u32 	%r651, [%rd7+192];
	xor.b32  	%r966, %r966, %r651;
	ld.global.u32 	%r652, [%rd7+196];
	xor.b32  	%r965, %r965, %r652;
$L__BB0_27:
	and.b32  	%r654, %r581, 1024;
	setp.eq.s32 	%p15, %r654, 0;
	@%p15 bra 	$L__BB0_29;
	ld.global.u32 	%r655, [%rd7+200];
	xor.b32  	%r969, %r969, %r655;
	ld.global.u32 	%r656, [%rd7+204];
	xor.b32  	%r968, %r968, %r656;
	ld.global.u32 	%r657, [%rd7+208];
	xor.b32  	%r967, %r967, %r657;
	ld.global.u32 	%r658, [%rd7+212];
	xor.b32  	%r966, %r966, %r658;
	ld.global.u32 	%r659, [%rd7+216];
	xor.b32  	%r965, %r965, %r659;
$L__BB0_29:
	and.b32  	%r661, %r581, 2048;
	setp.eq.s32 	%p16, %r661, 0;
	@%p16 bra 	$L__BB0_31;
	ld.global.u32 	%r662, [%rd7+220];
	xor.b32  	%r969, %r969, %r662;
	ld.global.u32 	%r663, [%rd7+224];
	xor.b32  	%r968, %r968, %r663;
	ld.global.u32 	%r664, [%rd7+228];
	xor.b32  	%r967, %r967, %r664;
	ld.global.u32 	%r665, [%rd7+232];
	xor.b32  	%r966, %r966, %r665;
	ld.global.u32 	%r666, [%rd7+236];
	xor.b32  	%r965, %r965, %r666;
$L__BB0_31:
	and.b32  	%r668, %r581, 4096;
	setp.eq.s32 	%p17, %r668, 0;
	@%p17 bra 	$L__BB0_33;
	ld.global.u32 	%r669, [%rd7+240];
	xor.b32  	%r969, %r969, %r669;
	ld.global.u32 	%r670, [%rd7+244];
	xor.b32  	%r968, %r968, %r670;
	ld.global.u32 	%r671, [%rd7+248];
	xor.b32  	%r967, %r967, %r671;
	ld.global.u32 	%r672, [%rd7+252];
	xor.b32  	%r966, %r966, %r672;
	ld.global.u32 	%r673, [%rd7+256];
	xor.b32  	%r965, %r965, %r673;
$L__BB0_33:
	and.b32  	%r675, %r581, 8192;
	setp.eq.s32 	%p18, %r675, 0;
	@%p18 bra 	$L__BB0_35;
	ld.global.u32 	%r676, [%rd7+260];
	xor.b32  	%r969, %r969, %r676;
	ld.global.u32 	%r677, [%rd7+264];
	xor.b32  	%r968, %r968, %r677;
	ld.global.u32 	%r678, [%rd7+268];
	xor.b32  	%r967, %r967, %r678;
	ld.global.u32 	%r679, [%rd7+272];
	xor.b32  	%r966, %r966, %r679;
	ld.global.u32 	%r680, [%rd7+276];
	xor.b32  	%r965, %r965, %r680;
$L__BB0_35:
	and.b32  	%r682, %r581, 16384;
	setp.eq.s32 	%p19, %r682, 0;
	@%p19 bra 	$L__BB0_37;
	ld.global.u32 	%r683, [%rd7+280];
	xor.b32  	%r969, %r969, %r683;
	ld.global.u32 	%r684, [%rd7+284];
	xor.b32  	%r968, %r968, %r684;
	ld.global.u32 	%r685, [%rd7+288];
	xor.b32  	%r967, %r967, %r685;
	ld.global.u32 	%r686, [%rd7+292];
	xor.b32  	%r966, %r966, %r686;
	ld.global.u32 	%r687, [%rd7+296];
	xor.b32  	%r965, %r965, %r687;
$L__BB0_37:
	and.b32  	%r689, %r581, 32768;
	setp.eq.s32 	%p20, %r689, 0;
	@%p20 bra 	$L__BB0_39;
	ld.global.u32 	%r690, [%rd7+300];
	xor.b32  	%r969, %r969, %r690;
	ld.global.u32 	%r691, [%rd7+304];
	xor.b32  	%r968, %r968, %r691;
	ld.global.u32 	%r692, [%rd7+308];
	xor.b32  	%r967, %r967, %r692;
	ld.global.u32 	%r693, [%rd7+312];
	xor.b32  	%r966, %r966, %r693;
	ld.global.u32 	%r694, [%rd7+316];
	xor.b32  	%r965, %r965, %r694;
$L__BB0_39:
	add.s32 	%r964, %r964, 16;
	setp.ne.s32 	%p21, %r964, 32;
	@%p21 bra 	$L__BB0_7;
	mad.lo.s32 	%r695, %r958, -31, %r23;
	add.s32 	%r958, %r695, 1;
	setp.ne.s32 	%p22, %r958, 5;
	@%p22 bra 	$L__BB0_6;
	st.local.u32 	[%rd2+4], %r969;
	st.local.v2.u32 	[%rd2+8], {%r968, %r967};
	st.local.v2.u32 	[%rd2+16], {%r966, %r965};
	setp.eq.s64 	%p23, %rd5, 1;
	@%p23 bra 	$L__BB0_116;
	mov.b32 	%r965, 0;
	mov.u32 	%r966, %r965;
	mov.u32 	%r967, %r965;
	mov.u32 	%r968, %r965;
	mov.u32 	%r969, %r965;
	mov.u32 	%r1050, %r965;
$L__BB0_43:
	mul.wide.u32 	%rd21, %r1050, 4;
	add.s64 	%rd22, %rd2, %rd21;
	ld.local.u32 	%r198, [%rd22+4];
	shl.b32 	%r199, %r1050, 5;
	mov.b32 	%r1056, 0;
$L__BB0_44:
	.pragma "nounroll";
	shr.u32 	%r698, %r198, %r1056;
	and.b32  	%r699, %r698, 1;
	setp.eq.b32 	%p24, %r699, 1;
	not.pred 	%p25, %p24;
	add.s32 	%r700, %r199, %r1056;
	mul.lo.s32 	%r701, %r700, 5;
	mul.wide.u32 	%rd23, %r701, 4;
	add.s64 	%rd8, %rd6, %rd23;
	@%p25 bra 	$L__BB0_46;
	ld.global.u32 	%r702, [%rd8];
	xor.b32  	%r969, %r969, %r702;
	ld.global.u32 	%r703, [%rd8+4];
	xor.b32  	%r968, %r968, %r703;
	ld.global.u32 	%r704, [%rd8+8];
	xor.b32  	%r967, %r967, %r704;
	ld.global.u32 	%r705, [%rd8+12];
	xor.b32  	%r966, %r966, %r705;
	ld.global.u32 	%r706, [%rd8+16];
	xor.b32  	%r965, %r965, %r706;
$L__BB0_46:
	and.b32  	%r708, %r698, 2;
	setp.eq.s32 	%p26, %r708, 0;
	@%p26 bra 	$L__BB0_48;
	ld.global.u32 	%r709, [%rd8+20];
	xor.b32  	%r969, %r969, %r709;
	ld.global.u32 	%r710, [%rd8+24];
	xor.b32  	%r968, %r968, %r710;
	ld.global.u32 	%r711, [%rd8+28];
	xor.b32  	%r967, %r967, %r711;
	ld.global.u32 	%r712, [%rd8+32];
	xor.b32  	%r966, %r966, %r712;
	ld.global.u32 	%r713, [%rd8+36];
	xor.b32  	%r965, %r965, %r713;
$L__BB0_48:
	and.b32  	%r715, %r698, 4;
	setp.eq.s32 	%p27, %r715, 0;
	@%p27 bra 	$L__BB0_50;
	ld.global.u32 	%r716, [%rd8+40];
	xor.b32  	%r969, %r969, %r716;
	ld.global.u32 	%r717, [%rd8+44];
	xor.b32  	%r968, %r968, %r717;
	ld.global.u32 	%r718, [%rd8+48];
	xor.b32  	%r967, %r967, %r718;
	ld.global.u32 	%r719, [%rd8+52];
	xor.b32  	%r966, %r966, %r719;
	ld.global.u32 	%r720, [%rd8+56];
	xor.b32  	%r965, %r965, %r720;
$L__BB0_50:
	and.b32  	%r722, %r698, 8;
	setp.eq.s32 	%p28, %r722, 0;
	@%p28 bra 	$L__BB0_52;
	ld.global.u32 	%r723, [%rd8+60];
	xor.b32  	%r969, %r969, %r723;
	ld.global.u32 	%r724, [%rd8+64];
	xor.b32  	%r968, %r968, %r724;
	ld.global.u32 	%r725, [%rd8+68];
	xor.b32  	%r967, %r967, %r725;
	ld.global.u32 	%r726, [%rd8+72];
	xor.b32  	%r966, %r966, %r726;
	ld.global.u32 	%r727, [%rd8+76];
	xor.b32  	%r965, %r965, %r727;
$L__BB0_52:
	and.b32  	%r729, %r698, 16;
	setp.eq.s32 	%p29, %r729, 0;
	@%p29 bra 	$L__BB0_54;
	ld.global.u32 	%r730, [%rd8+80];
	xor.b32  	%r969, %r969, %r730;
	ld.global.u32 	%r731, [%rd8+84];
	xor.b32  	%r968, %r968, %r731;
	ld.global.u32 	%r732, [%rd8+88];
	xor.b32  	%r967, %r967, %r732;
	ld.global.u32 	%r733, [%rd8+92];
	xor.b32  	%r966, %r966, %r733;
	ld.global.u32 	%r734, [%rd8+96];
	xor.b32  	%r965, %r965, %r734;
$L__BB0_54:
	and.b32  	%r736, %r698, 32;
	setp.eq.s32 	%p30, %r736, 0;
	@%p30 bra 	$L__BB0_56;
	ld.global.u32 	%r737, [%rd8+100];
	xor.b32  	%r969, %r969, %r737;
	ld.global.u32 	%r738, [%rd8+104];
	xor.b32  	%r968, %r968, %r738;
	ld.global.u32 	%r739, [%rd8+108];
	xor.b32  	%r967, %r967, %r739;
	ld.global.u32 	%r740, [%rd8+112];
	xor.b32  	%r966, %r966, %r740;
	ld.global.u32 	%r741, [%rd8+116];
	xor.b32  	%r965, %r965, %r741;
$L__BB0_56:
	and.b32  	%r743, %r698, 64;
	setp.eq.s32 	%p31, %r743, 0;
	@%p31 bra 	$L__BB0_58;
	ld.global.u32 	%r744, [%rd8+120];
	xor.b32  	%r969, %r969, %r744;
	ld.global.u32 	%r745, [%rd8+124];
	xor.b32  	%r968, %r968, %r745;
	ld.global.u32 	%r746, [%rd8+128];
	xor.b32  	%r967, %r967, %r746;
	ld.global.u32 	%r747, [%rd8+132];
	xor.b32  	%r966, %r966, %r747;
	ld.global.u32 	%r748, [%rd8+136];
	xor.b32  	%r965, %r965, %r748;
$L__BB0_58:
	and.b32  	%r750, %r698, 128;
	setp.eq.s32 	%p32, %r750, 0;
	@%p32 bra 	$L__BB0_60;
	ld.global.u32 	%r751, [%rd8+140];
	xor.b32  	%r969, %r969, %r751;
	ld.global.u32 	%r752, [%rd8+144];
	xor.b32  	%r968, %r968, %r752;
	ld.global.u32 	%r753, [%rd8+148];
	xor.b32  	%r967, %r967, %r753;
	ld.global.u32 	%r754, [%rd8+152];
	xor.b32  	%r966, %r966, %r754;
	ld.global.u32 	%r755, [%rd8+156];
	xor.b32  	%r965, %r965, %r755;
$L__BB0_60:
	and.b32  	%r757, %r698, 256;
	setp.eq.s32 	%p33, %r757, 0;
	@%p33 bra 	$L__BB0_62;
	ld.global.u32 	%r758, [%rd8+160];
	xor.b32  	%r969, %r969, %r758;
	ld.global.u32 	%r759, [%rd8+164];
	xor.b32  	%r968, %r968, %r759;
	ld.global.u32 	%r760, [%rd8+168];
	xor.b32  	%r967, %r967, %r760;
	ld.global.u32 	%r761, [%rd8+172];
	xor.b32  	%r966, %r966, %r761;
	ld.global.u32 	%r762, [%rd8+176];
	xor.b32  	%r965, %r965, %r762;
$L__BB0_62:
	and.b32  	%r764, %r698, 512;
	setp.eq.s32 	%p34, %r764, 0;
	@%p34 bra 	$L__BB0_64;
	ld.global.u32 	%r765, [%rd8+180];
	xor.b32  	%r969, %r969, %r765;
	ld.global.u32 	%r766, [%rd8+184];
	xor.b32  	%r968, %r968, %r766;
	ld.global.u32 	%r767, [%rd8+188];
	xor.b32  	%r967, %r967, %r767;
	ld.global.u32 	%r768, [%rd8+192];
	xor.b32  	%r966, %r966, %r768;
	ld.global.u32 	%r769, [%rd8+196];
	xor.b32  	%r965, %r965, %r769;
$L__BB0_64:
	and.b32  	%r771, %r698, 1024;
	setp.eq.s32 	%p35, %r771, 0;
	@%p35 bra 	$L__BB0_66;
	ld.global.u32 	%r772, [%rd8+200];
	xor.b32  	%r969, %r969, %r772;
	ld.global.u32 	%r773, [%rd8+204];
	xor.b32  	%r968, %r968, %r773;
	ld.global.u32 	%r774, [%rd8+208];
	xor.b32  	%r967, %r967, %r774;
	ld.global.u32 	%r775, [%rd8+212];
	xor.b32  	%r966, %r966, %r775;
	ld.global.u32 	%r776, [%rd8+216];
	xor.b32  	%r965, %r965, %r776;
$L__BB0_66:
	and.b32  	%r778, %r698, 2048;
	setp.eq.s32 	%p36, %r778, 0;
	@%p36 bra 	$L__BB0_68;
	ld.global.u32 	%r779, [%rd8+220];
	xor.b32  	%r969, %r969, %r779;
	ld.global.u32 	%r780, [%rd8+224];
	xor.b32  	%r968, %r968, %r780;
	ld.global.u32 	%r781, [%rd8+228];
	xor.b32  	%r967, %r967, %r781;
	ld.global.u32 	%r782, [%rd8+232];
	xor.b32  	%r966, %r966, %r782;
	ld.global.u32 	%r783, [%rd8+236];
	xor.b32  	%r965, %r965, %r783;
$L__BB0_68:
	and.b32  	%r785, %r698, 4096;
	setp.eq.s32 	%p37, %r785, 0;
	@%p37 bra 	$L__BB0_70;
	ld.global.u32 	%r786, [%rd8+240];
	xor.b32  	%r969, %r969, %r786;
	ld.global.u32 	%r787, [%rd8+244];
	xor.b32  	%r968, %r968, %r787;
	ld.global.u32 	%r788, [%rd8+248];
	xor.b32  	%r967, %r967, %r788;
	ld.global.u32 	%r789, [%rd8+252];
	xor.b32  	%r966, %r966, %r789;
	ld.global.u32 	%r790, [%rd8+256];
	xor.b32  	%r965, %r965, %r790;
$L__BB0_70:
	and.b32  	%r792, %r698, 8192;
	setp.eq.s32 	%p38, %r792, 0;
	@%p38 bra 	$L__BB0_72;
	ld.global.u32 	%r793, [%rd8+260];
	xor.b32  	%r969, %r969, %r793;
	ld.global.u32 	%r794, [%rd8+264];
	xor.b32  	%r968, %r968, %r794;
	ld.global.u32 	%r795, [%rd8+268];
	xor.b32  	%r967, %r967, %r795;
	ld.global.u32 	%r796, [%rd8+272];
	xor.b32  	%r966, %r966, %r796;
	ld.global.u32 	%r797, [%rd8+276];
	xor.b32  	%r965, %r965, %r797;
$L__BB0_72:
	and.b32  	%r799, %r698, 16384;
	setp.eq.s32 	%p39, %r799, 0;
	@%p39 bra 	$L__BB0_74;
	ld.global.u32 	%r800, [%rd8+280];
	xor.b32  	%r969, %r969, %r800;
	ld.global.u32 	%r801, [%rd8+284];
	xor.b32  	%r968, %r968, %r801;
	ld.global.u32 	%r802, [%rd8+288];
	xor.b32  	%r967, %r967, %r802;
	ld.global.u32 	%r803, [%rd8+292];
	xor.b32  	%r966, %r966, %r803;
	ld.global.u32 	%r804, [%rd8+296];
	xor.b32  	%r965, %r965, %r804;
$L__BB0_74:
	and.b32  	%r806, %r698, 32768;
	setp.eq.s32 	%p40, %r806, 0;
	@%p40 bra 	$L__BB0_76;
	ld.global.u32 	%r807, [%rd8+300];
	xor.b32  	%r969, %r969, %r807;
	ld.global.u32 	%r808, [%rd8+304];
	xor.b32  	%r968, %r968, %r808;
	ld.global.u32 	%r809, [%rd8+308];
	xor.b32  	%r967, %r967, %r809;
	ld.global.u32 	%r810, [%rd8+312];
	xor.b32  	%r966, %r966, %r810;
	ld.global.u32 	%r811, [%rd8+316];
	xor.b32  	%r965, %r965, %r811;
$L__BB0_76:
	add.s32 	%r1056, %r1056, 16;
	setp.ne.s32 	%p41, %r1056, 32;
	@%p41 bra 	$L__BB0_44;
	mad.lo.s32 	%r812, %r1050, -31, %r199;
	add.s32 	%r1050, %r812, 1;
	setp.ne.s32 	%p42, %r1050, 5;
	@%p42 bra 	$L__BB0_43;
	st.local.u32 	[%rd2+4], %r969;
	st.local.v2.u32 	[%rd2+8], {%r968, %r967};
	st.local.v2.u32 	[%rd2+16], {%r966, %r965};
	setp.ne.s64 	%p43, %rd5, 3;
	@%p43 bra 	$L__BB0_116;
	mov.b32 	%r965, 0;
	mov.u32 	%r966, %r965;
	mov.u32 	%r967, %r965;
	mov.u32 	%r968, %r965;
	mov.u32 	%r969, %r965;
	mov.u32 	%r1142, %r965;
$L__BB0_80:
	mul.wide.u32 	%rd24, %r1142, 4;
	add.s64 	%rd25, %rd2, %rd24;
	ld.local.u32 	%r374, [%rd25+4];
	shl.b32 	%r375, %r1142, 5;
	mov.b32 	%r1148, 0;
$L__BB0_81:
	.pragma "nounroll";
	shr.u32 	%r815, %r374, %r1148;
	and.b32  	%r816, %r815, 1;
	setp.eq.b32 	%p44, %r816, 1;
	not.pred 	%p45, %p44;
	add.s32 	%r817, %r375, %r1148;
	mul.lo.s32 	%r818, %r817, 5;
	mul.wide.u32 	%rd26, %r818, 4;
	add.s64 	%rd9, %rd6, %rd26;
	@%p45 bra 	$L__BB0_83;
	ld.global.u32 	%r819, [%rd9];
	xor.b32  	%r969, %r969, %r819;
	ld.global.u32 	%r820, [%rd9+4];
	xor.b32  	%r968, %r968, %r820;
	ld.global.u32 	%r821, [%rd9+8];
	xor.b32  	%r967, %r967, %r821;
	ld.global.u32 	%r822, [%rd9+12];
	xor.b32  	%r966, %r966, %r822;
	ld.global.u32 	%r823, [%rd9+16];
	xor.b32  	%r965, %r965, %r823;
$L__BB0_83:
	and.b32  	%r825, %r815, 2;
	setp.eq.s32 	%p46, %r825, 0;
	@%p46 bra 	$L__BB0_85;
	ld.global.u32 	%r826, [%rd9+20];
	xor.b32  	%r969, %r969, %r826;
	ld.global.u32 	%r827, [%rd9+24];
	xor.b32  	%r968, %r968, %r827;
	ld.global.u32 	%r828, [%rd9+28];
	xor.b32  	%r967, %r967, %r828;
	ld.global.u32 	%r829, [%rd9+32];
	xor.b32  	%r966, %r966, %r829;
	ld.global.u32 	%r830, [%rd9+36];
	xor.b32  	%r965, %r965, %r830;
$L__BB0_85:
	and.b32  	%r832, %r815, 4;
	setp.eq.s32 	%p47, %r832, 0;
	@%p47 bra 	$L__BB0_87;
	ld.global.u32 	%r833, [%rd9+40];
	xor.b32  	%r969, %r969, %r833;
	ld.global.u32 	%r834, [%rd9+44];
	xor.b32  	%r968, %r968, %r834;
	ld.global.u32 	%r835, [%rd9+48];
	xor.b32  	%r967, %r967, %r835;
	ld.global.u32 	%r836, [%rd9+52];
	xor.b32  	%r966, %r966, %r836;
	ld.global.u32 	%r837, [%rd9+56];
	xor.b32  	%r965, %r965, %r837;
$L__BB0_87:
	and.b32  	%r839, %r815, 8;
	setp.eq.s32 	%p48, %r839, 0;
	@%p48 bra 	$L__BB0_89;
	ld.global.u32 	%r840, [%rd9+60];
	xor.b32  	%r969, %r969, %r840;
	ld.global.u32 	%r841, [%rd9+64];
	xor.b32  	%r968, %r968, %r841;
	ld.global.u32 	%r842, [%rd9+68];
	xor.b32  	%r967, %r967, %r842;
	ld.global.u32 	%r843, [%rd9+72];
	xor.b32  	%r966, %r966, %r843;
	ld.global.u32 	%r844, [%rd9+76];
	xor.b32  	%r965, %r965, %r844;
$L__BB0_89:
	and.b32  	%r846, %r815, 16;
	setp.eq.s32 	%p49, %r846, 0;
	@%p49 bra 	$L__BB0_91;
	ld.global.u32 	%r847, [%rd9+80];
	xor.b32  	%r969, %r969, %r847;
	ld.global.u32 	%r848, [%rd9+84];
	xor.b32  	%r968, %r968, %r848;
	ld.global.u32 	%r849, [%rd9+88];
	xor.b32  	%r967, %r967, %r849;
	ld.global.u32 	%r850, [%rd9+92];
	xor.b32  	%r966, %r966, %r850;
	ld.global.u32 	%r851, [%rd9+96];
	xor.b32  	%r965, %r965, %r851;
$L__BB0_91:
	and.b32  	%r853, %r815, 32;
	setp.eq.s32 	%p50, %r853, 0;
	@%p50 bra 	$L__BB0_93;
	ld.global.u32 	%r854, [%rd9+100];
	xor.b32  	%r969, %r969, %r854;
	ld.global.u32 	%r855, [%rd9+104];
	xor.b32  	%r968, %r968, %r855;
	ld.global.u32 	%r856, [%rd9+108];
	xor.b32  	%r967, %r967, %r856;
	ld.global.u32 	%r857, [%rd9+112];
	xor.b32  	%r966, %r966, %r857;
	ld.global.u32 	%r858, [%rd9+116];
	xor.b32  	%r965, %r965, %r858;
$L__BB0_93:
	and.b32  	%r860, %r815, 64;
	setp.eq.s32 	%p51, %r860, 0;
	@%p51 bra 	$L__BB0_95;
	ld.global.u32 	%r861, [%rd9+120];
	xor.b32  	%r969, %r969, %r861;
	ld.global.u32 	%r862, [%rd9+124];
	xor.b32  	%r968, %r968, %r862;
	ld.global.u32 	%r863, [%rd9+128];
	xor.b32  	%r967, %r967, %r863;
	ld.global.u32 	%r864, [%rd9+132];
	xor.b32  	%r966, %r966, %r864;
	ld.global.u32 	%r865, [%rd9+136];
	xor.b32  	%r965, %r965, %r865;
$L__BB0_95:
	and.b32  	%r867, %r815, 128;
	setp.eq.s32 	%p52, %r867, 0;
	@%p52 bra 	$L__BB0_97;
	ld.global.u32 	%r868, [%rd9+140];
	xor.b32  	%r969, %r969, %r868;
	ld.global.u32 	%r869, [%rd9+144];
	xor.b32  	%r968, %r968, %r869;
	ld.global.u32 	%r870, [%rd9+148];
	xor.b32  	%r967, %r967, %r870;
	ld.global.u32 	%r871, [%rd9+152];
	xor.b32  	%r966, %r966, %r871;
	ld.global.u32 	%r872, [%rd9+156];
	xor.b32  	%r965, %r965, %r872;
$L__BB0_97:
	and.b32  	%r874, %r815, 256;
	setp.eq.s32 	%p53, %r874, 0;
	@%p53 bra 	$L__BB0_99;
	ld.global.u32 	%r875, [%rd9+160];
	xor.b32  	%r969, %r969, %r875;
	ld.global.u32 	%r876, [%rd9+164];
	xor.b32  	%r968, %r968, %r876;
	ld.global.u32 	%r877, [%rd9+168];
	xor.b32  	%r967, %r967, %r877;
	ld.global.u32 	%r878, [%rd9+172];
	xor.b32  	%r966, %r966, %r878;
	ld.global.u32 	%r879, [%rd9+176];
	xor.b32  	%r965, %r965, %r879;
$L__BB0_99:
	and.b32  	%r881, %r815, 512;
	setp.eq.s32 	%p54, %r881, 0;
	@%p54 bra 	$L__BB0_101;
	ld.global.u32 	%r882, [%rd9+180];
	xor.b32  	%r969, %r969, %r882;
	ld.global.u32 	%r883, [%rd9+184];
	xor.b32  	%r968, %r968, %r883;
	ld.global.u32 	%r884, [%rd9+188];
	xor.b32  	%r967, %r967, %r884;
	ld.global.u32 	%r885, [%rd9+192];
	xor.b32  	%r966, %r966, %r885;
	ld.global.u32 	%r886, [%rd9+196];
	xor.b32  	%r965, %r965, %r886;
$L__BB0_101:
	and.b32  	%r888, %r815, 1024;
	setp.eq.s32 	%p55, %r888, 0;
	@%p55 bra 	$L__BB0_103;
	ld.global.u32 	%r889, [%rd9+200];
	xor.b32  	%r969, %r969, %r889;
	ld.global.u32 	%r890, [%rd9+204];
	xor.b32  	%r968, %r968, %r890;
	ld.global.u32 	%r891, [%rd9+208];
	xor.b32  	%r967, %r967, %r891;
	ld.global.u32 	%r892, [%rd9+212];
	xor.b32  	%r966, %r966, %r892;
	ld.global.u32 	%r893, [%rd9+216];
	xor.b32  	%r965, %r965, %r893;
$L__BB0_103:
	and.b32  	%r895, %r815, 2048;
	setp.eq.s32 	%p56, %r895, 0;
	@%p56 bra 	$L__BB0_105;
	ld.global.u32 	%r896, [%rd9+220];
	xor.b32  	%r969, %r969, %r896;
	ld.global.u32 	%r897, [%rd9+224];
	xor.b32  	%r968, %r968, %r897;
	ld.global.u32 	%r898, [%rd9+228];
	xor.b32  	%r967, %r967, %r898;
	ld.global.u32 	%r899, [%rd9+232];
	xor.b32  	%r966, %r966, %r899;
	ld.global.u32 	%r900, [%rd9+236];
	xor.b32  	%r965, %r965, %r900;
$L__BB0_105:
	and.b32  	%r902, %r815, 4096;
	setp.eq.s32 	%p57, %r902, 0;
	@%p57 bra 	$L__BB0_107;
	ld.global.u32 	%r903, [%rd9+240];
	xor.b32  	%r969, %r969, %r903;
	ld.global.u32 	%r904, [%rd9+244];
	xor.b32  	%r968, %r968, %r904;
	ld.global.u32 	%r905, [%rd9+248];
	xor.b32  	%r967, %r967, %r905;
	ld.global.u32 	%r906, [%rd9+252];
	xor.b32  	%r966, %r966, %r906;
	ld.global.u32 	%r907, [%rd9+256];
	xor.b32  	%r965, %r965, %r907;
$L__BB0_107:
	and.b32  	%r909, %r815, 8192;
	setp.eq.s32 	%p58, %r909, 0;
	@%p58 bra 	$L__BB0_109;
	ld.global.u32 	%r910, [%rd9+260];
	xor.b32  	%r969, %r969, %r910;
	ld.global.u32 	%r911, [%rd9+264];
	xor.b32  	%r968, %r968, %r911;
	ld.global.u32 	%r912, [%rd9+268];
	xor.b32  	%r967, %r967, %r912;
	ld.global.u32 	%r913, [%rd9+272];
	xor.b32  	%r966, %r966, %r913;
	ld.global.u32 	%r914, [%rd9+276];
	xor.b32  	%r965, %r965, %r914;
$L__BB0_109:
	and.b32  	%r916, %r815, 16384;
	setp.eq.s32 	%p59, %r916, 0;
	@%p59 bra 	$L__BB0_111;
	ld.global.u32 	%r917, [%rd9+280];
	xor.b32  	%r969, %r969, %r917;
	ld.global.u32 	%r918, [%rd9+284];
	xor.b32  	%r968, %r968, %r918;
	ld.global.u32 	%r919, [%rd9+288];
	xor.b32  	%r967, %r967, %r919;
	ld.global.u32 	%r920, [%rd9+292];
	xor.b32  	%r966, %r966, %r920;
	ld.global.u32 	%r921, [%rd9+296];
	xor.b32  	%r965, %r965, %r921;
$L__BB0_111:
	and.b32  	%r923, %r815, 32768;
	setp.eq.s32 	%p60, %r923, 0;
	@%p60 bra 	$L__BB0_113;
	ld.global.u32 	%r924, [%rd9+300];
	xor.b32  	%r969, %r969, %r924;
	ld.global.u32 	%r925, [%rd9+304];
	xor.b32  	%r968, %r968, %r925;
	ld.global.u32 	%r926, [%rd9+308];
	xor.b32  	%r967, %r967, %r926;
	ld.global.u32 	%r927, [%rd9+312];
	xor.b32  	%r966, %r966, %r927;
	ld.global.u32 	%r928, [%rd9+316];
	xor.b32  	%r965, %r965, %r928;
$L__BB0_113:
	add.s32 	%r1148, %r1148, 16;
	setp.ne.s32 	%p61, %r1148, 32;
	@%p61 bra 	$L__BB0_81;
	mad.lo.s32 	%r929, %r1142, -31, %r375;
	add.s32 	%r1142, %r929, 1;
	setp.ne.s32 	%p62, %r1142, 5;
	@%p62 bra 	$L__BB0_80;
	st.local.u32 	[%rd2+4], %r969;
	st.local.v2.u32 	[%rd2+8], {%r968, %r967};
	st.local.v2.u32 	[%rd2+16], {%r966, %r965};
$L__BB0_116:
	shr.u64 	%rd38, %rd4, 2;
	add.s32 	%r952, %r952, 1;
	setp.gt.u64 	%p63, %rd4, 3;
	@%p63 bra 	$L__BB0_4;
$L__BB0_117:
	ld.param.f32 	%f6, [_Z10initKernelP4CelliiffP17curandStateXORWOW_param_3];
	mov.b32 	%r930, 0;
	st.local.v2.u32 	[%rd2+24], {%r930, %r930};
	st.local.u32 	[%rd2+32], %r930;
	mov.b64 	%rd27, 0;
	st.local.u64 	[%rd2+40], %rd27;
	shr.u32 	%r931, %r969, 2;
	xor.b32  	%r932, %r931, %r969;
	st.local.u32 	[%rd2+4], %r968;
	st.local.v2.u32 	[%rd2+8], {%r967, %r966};
	shl.b32 	%r933, %r965, 4;
	shl.b32 	%r934, %r932, 1;
	xor.b32  	%r935, %r934, %r933;
	xor.b32  	%r936, %r935, %r932;
	xor.b32  	%r563, %r936, %r965;
	st.local.v2.u32 	[%rd2+16], {%r965, %r563};
	add.s32 	%r564, %r4, 362437;
	add.s32 	%r937, %r563, %r564;
	cvt.rn.f32.u32 	%f4, %r937;
	fma.rn.f32 	%f1, %f4, 0f2F800000, 0f2F000000;
	setp.geu.f32 	%p64, %f1, %f6;
	@%p64 bra 	$L__BB0_119;
	shl.b64 	%rd32, %rd3, 3;
	add.s64 	%rd33, %rd1, %rd32;
	mov.b32 	%r940, 2;
	st.global.u32 	[%rd33], %r940;
	mov.b32 	%r941, -1;
	st.global.u32 	[%rd33+4], %r941;
	bra.uni 	$L__BB0_122;
$L__BB0_119:
	ld.param.f32 	%f8, [_Z10initKernelP4CelliiffP17curandStateXORWOW_param_4];
	ld.param.f32 	%f7, [_Z10initKernelP4CelliiffP17curandStateXORWOW_param_3];
	add.f32 	%f5, %f7, %f8;
	setp.geu.f32 	%p65, %f1, %f5;
	@%p65 bra 	$L__BB0_121;
	shl.b64 	%rd30, %rd3, 3;
	add.s64 	%rd31, %rd1, %rd30;
	mov.b32 	%r939, 1;
	st.global.u32 	[%rd31], %r939;
	st.global.u32 	[%rd31+4], %r939;
	bra.uni 	$L__BB0_122;
$L__BB0_121:
	shl.b64 	%rd28, %rd3, 3;
	add.s64 	%rd29, %rd1, %rd28;
	mov.b32 	%r938, 0;
	st.global.u32 	[%rd29], %r938;
	st.global.u32 	[%rd29+4], %r938;
$L__BB0_122:
	ld.param.u64 	%rd37, [_Z10initKernelP4CelliiffP17curandStateXORWOW_param_5];
	cvt.u32.u64 	%r942, %rd3;
	cvta.to.global.u64 	%rd34, %rd37;
	mad.lo.s64 	%rd35, %rd3, 48, %rd34;
	st.global.v2.u32 	[%rd35], {%r564, %r968};
	st.global.v2.u32 	[%rd35+8], {%r967, %r966};
	st.global.v2.u32 	[%rd35+16], {%r965, %r563};
	mov.b32 	%r943, 0;
	st.global.v2.u32 	[%rd35+24], {%r943, %r943};
	st.global.u32 	[%rd35+32], %r943;
	mov.b64 	%rd36, 0;
	st.global.u64 	[%rd35+40], %rd36;
	mov.u32 	%r944, %nctaid.x;
	mad.lo.s32 	%r946, %r944, %r568, %r942;
	setp.lt.s32 	%p66, %r946, %r1;
	@%p66 bra 	$L__BB0_2;
$L__BB0_123:
	ret;

}
	// .globl	_Z12updateKernelP4CellS0_P17curandStateXORWOWii
.visible .entry _Z12updateKernelP4CellS0_P17curandStateXORWOWii(
	.param .u64 .ptr .align 1 _Z12updateKernelP4CellS0_P17curandStateXORWOWii_param_0,
	.param .u64 .ptr .align 1 _Z12updateKernelP4CellS0_P17curandStateXORWOWii_param_1,
	.param .u64 .ptr .align 1 _Z12updateKernelP4CellS0_P17curandStateXORWOWii_param_2,
	.param .u32 _Z12updateKernelP4CellS0_P17curandStateXORWOWii_param_3,
	.param .u32 _Z12updateKernelP4CellS0_P17curandStateXORWOWii_param_4
)
{
	.reg .pred 	%p<32>;
	.reg .b32 	%r<89>;
	.reg .b64 	%rd<37>;

	ld.param.u64 	%rd3, [_Z12updateKernelP4CellS0_P17curandStateXORWOWii_param_0];
	ld.param.u64 	%rd4, [_Z12updateKernelP4CellS0_P17curandStateXORWOWii_param_1];
	ld.param.u32 	%r10, [_Z12updateKernelP4CellS0_P17curandStateXORWOWii_param_3];
	ld.param.u32 	%r11, [_Z12updateKernelP4CellS0_P17curandStateXORWOWii_param_4];
	cvta.to.global.u64 	%rd1, %rd4;
	mul.lo.s32 	%r1, %r11, %r10;
	mov.u32 	%r2, %ntid.x;
	mov.u32 	%r12, %ctaid.x;
	mov.u32 	%r13, %tid.x;
	mad.lo.s32 	%r88, %r12, %r2, %r13;
	setp.ge.s32 	%p1, %r88, %r1;
	@%p1 bra 	$L__BB1_17;
	cvta.to.global.u64 	%rd2, %rd3;
	mov.u32 	%r14, %nctaid.x;
	mul.lo.s32 	%r4, %r14, %r2;
$L__BB1_2:
	div.s32 	%r16, %r88, %r10;
	mul.lo.s32 	%r17, %r16, %r10;
	sub.s32 	%r18, %r88, %r17;
	mul.wide.s32 	%rd5, %r88, 8;
	add.s64 	%rd6, %rd2, %rd5;
	ld.global.u32 	%r15, [%rd6];
	ld.global.u32 	%r6, [%rd6+4];
	add.s32 	%r19, %r18, %r10;
	add.s32 	%r20, %r16, %r11;
	add.s32 	%r21, %r20, -1;
	add.s32 	%r22, %r19, -1;
	rem.s32 	%r23, %r22, %r10;
	rem.s32 	%r24, %r21, %r11;
	mul.lo.s32 	%r25, %r24, %r10;
	add.s32 	%r26, %r25, %r23;
	mul.wide.s32 	%rd7, %r26, 8;
	add.s64 	%rd8, %rd2, %rd7;
	ld.global.u32 	%r27, [%rd8];
	setp.eq.s32 	%p2, %r27, 2;
	setp.eq.s32 	%p3, %r27, 1;
	selp.u32 	%r28, 1, 0, %p3;
	selp.u32 	%r29, 1, 0, %p2;
	rem.s32 	%r30, %r19, %r10;
	add.s32 	%r31, %r25, %r30;
	mul.wide.s32 	%rd9, %r31, 8;
	add.s64 	%rd10, %rd2, %rd9;
	ld.global.u32 	%r32, [%rd10];
	setp.eq.s32 	%p4, %r32, 2;
	selp.b32 	%r33, 2, 1, %p2;
	setp.eq.s32 	%p5, %r32, 1;
	selp.u32 	%r34, 1, 0, %p5;
	add.s32 	%r35, %r28, %r34;
	selp.b32 	%r36, %r33, %r29, %p4;
	add.s32 	%r37, %r19, 1;
	rem.s32 	%r38, %r37, %r10;
	add.s32 	%r39, %r25, %r38;
	mul.wide.s32 	%rd11, %r39, 8;
	add.s64 	%rd12, %rd2, %rd11;
	ld.global.u32 	%r40, [%rd12];
	setp.eq.s32 	%p6, %r40, 2;
	setp.eq.s32 	%p7, %r40, 1;
	selp.u32 	%r41, 1, 0, %p7;
	add.s32 	%r42, %r35, %r41;
	selp.u32 	%r43, 1, 0, %p6;
	add.s32 	%r44, %r36, %r43;
	rem.s32 	%r45, %r20, %r11;
	mul.lo.s32 	%r46, %r45, %r10;
	add.s32 	%r47, %r46, %r23;
	mul.wide.s32 	%rd13, %r47, 8;
	add.s64 	%rd14, %rd2, %rd13;
	ld.global.u32 	%r48, [%rd14];
	setp.eq.s32 	%p8, %r48, 2;
	setp.eq.s32 	%p9, %r48, 1;
	selp.u32 	%r49, 1, 0, %p9;
	add.s32 	%r50, %r42, %r49;
	selp.u32 	%r51, 1, 0, %p8;
	add.s32 	%r52, %r44, %r51;
	add.s32 	%r53, %r46, %r38;
	mul.wide.s32 	%rd15, %r53, 8;
	add.s64 	%rd16, %rd2, %rd15;
	ld.global.u32 	%r54, [%rd16];
	setp.eq.s32 	%p10, %r54, 2;
	setp.eq.s32 	%p11, %r54, 1;
	selp.u32 	%r55, 1, 0, %p11;
	add.s32 	%r56, %r50, %r55;
	selp.u32 	%r57, 1, 0, %p10;
	add.s32 	%r58, %r52, %r57;
	add.s32 	%r59, %r20, 1;
	rem.s32 	%r60, %r59, %r11;
	mul.lo.s32 	%r61, %r60, %r10;
	add.s32 	%r62, %r61, %r23;
	mul.wide.s32 	%rd17, %r62, 8;
	add.s64 	%rd18, %rd2, %rd17;
	ld.global.u32 	%r63, [%rd18];
	setp.eq.s32 	%p12, %r63, 2;
	setp.eq.s32 	%p13, %r63, 1;
	selp.u32 	%r64, 1, 0, %p13;
	add.s32 	%r65, %r56, %r64;
	selp.u32 	%r66, 1, 0, %p12;
	add.s32 	%r67, %r58, %r66;
	add.s32 	%r68, %r61, %r30;
	mul.wide.s32 	%rd19, %r68, 8;
	add.s64 	%rd20, %rd2, %rd19;
	ld.global.u32 	%r69, [%rd20];
	setp.eq.s32 	%p14, %r69, 2;
	setp.eq.s32 	%p15, %r69, 1;
	selp.u32 	%r70, 1, 0, %p15;
	add.s32 	%r71, %r65, %r70;
	selp.u32 	%r72, 1, 0, %p14;
	add.s32 	%r73, %r67, %r72;
	add.s32 	%r74, %r61, %r38;
	mul.wide.s32 	%rd21, %r74, 8;
	add.s64 	%rd22, %rd2, %rd21;
	ld.global.u32 	%r75, [%rd22];
	setp.eq.s32 	%p16, %r75, 2;
	setp.eq.s32 	%p17, %r75, 1;
	selp.u32 	%r76, 1, 0, %p17;
	add.s32 	%r7, %r71, %r76;
	selp.u32 	%r77, 1, 0, %p16;
	add.s32 	%r8, %r73, %r77;
	setp.eq.s32 	%p18, %r15, 2;
	@%p18 bra 	$L__BB1_10;
	setp.eq.s32 	%p19, %r15, 1;
	@%p19 bra 	$L__BB1_13;
	setp.ne.s32 	%p20, %r15, 0;
	@%p20 bra 	$L__BB1_16;
	setp.lt.u32 	%p27, %r7, 4;
	setp.gt.u32 	%p28, %r8, 2;
	or.pred  	%p29, %p27, %p28;
	@%p29 bra 	$L__BB1_7;
	add.s64 	%rd36, %rd1, %rd5;
	mov.b32 	%r87, 1;
	st.global.u32 	[%rd36], %r87;
	st.global.u32 	[%rd36+4], %r87;
	bra.uni 	$L__BB1_16;
$L__BB1_7:
	setp.lt.u32 	%p30, %r8, 4;
	@%p30 bra 	$L__BB1_9;
	add.s64 	%rd34, %rd1, %rd5;
	mov.b32 	%r85, 2;
	st.global.u32 	[%rd34], %r85;
	mov.b32 	%r86, -1;
	st.global.u32 	[%rd34+4], %r86;
	bra.uni 	$L__BB1_16;
$L__BB1_9:
	add.s64 	%rd32, %rd1, %rd5;
	mov.b32 	%r84, 0;
	st.global.u32 	[%rd32], %r84;
	st.global.u32 	[%rd32+4], %r84;
	bra.uni 	$L__BB1_16;
$L__BB1_10:
	setp.ne.s32 	%p24, %r7, 0;
	setp.gt.s32 	%p25, %r6, -21;
	and.pred  	%p26, %p24, %p25;
	@%p26 bra 	$L__BB1_12;
	add.s64 	%rd30, %rd1, %rd5;
	mov.b32 	%r83, 0;
	st.global.u32 	[%rd30], %r83;
	st.global.u32 	[%rd30+4], %r83;
	bra.uni 	$L__BB1_16;
$L__BB1_12:
	add.s32 	%r81, %r6, -1;
	add.s64 	%rd28, %rd1, %rd5;
	mov.b32 	%r82, 2;
	st.global.u32 	[%rd28], %r82;
	st.global.u32 	[%rd28+4], %r81;
	bra.uni 	$L__BB1_16;
$L__BB1_13:
	setp.lt.u32 	%p21, %r7, 8;
	setp.lt.u32 	%p22, %r8, 5;
	and.pred  	%p23, %p21, %p22;
	@%p23 bra 	$L__BB1_15;
	add.s64 	%rd26, %rd1, %rd5;
	mov.b32 	%r80, 0;
	st.global.u32 	[%rd26], %r80;
	st.global.u32 	[%rd26+4], %r80;
	bra.uni 	$L__BB1_16;
$L__BB1_15:
	add.s32 	%r78, %r6, 1;
	add.s64 	%rd24, %rd1, %rd5;
	mov.b32 	%r79, 1;
	st.global.u32 	[%rd24], %r79;
	st.global.u32 	[%rd24+4], %r78;
$L__BB1_16:
	add.s32 	%r88, %r88, %r4;
	setp.lt.s32 	%p31, %r88, %r1;
	@%p31 bra 	$L__BB1_2;
$L__BB1_17:
	ret;

}


// ===== COMPILED SASS (sm_100) =====

	.target	sm_100

	.elftype	@"ET_EXEC"


//--------------------- .note.nv.tkinfo           --------------------------
	.section	.note.nv.tkinfo,"",@"SHT_NOTE"
	.sectionflags	@"SHF_NOTE_NV_TKINFO"
	.tkinfo
        /*0018*/ 	.word	0x00000002
        /*0030*/ 	.string	""
        /*0030*/ 	.string	"ptxas"
        /*0030*/ 	.string	"Cuda compilation tools, release 13.0, V13.0.88"
        /*0030*/ 	.string	"Build cuda_13.0.r13.0/compiler.36424714_0"
        /*0030*/ 	.string	"-arch sm_100 -m 64 "



//--------------------- .note.nv.cuinfo           --------------------------
	.section	.note.nv.cuinfo,"",@"SHT_NOTE"
	.sectionflags	@"SHF_NOTE_NV_CUINFO"
        /*0018*/ 	.short	0x0002
        /*001a*/ 	.short	0x0064
        /*001c*/ 	.short	0x0082
	.zero		2


//--------------------- .nv.info                  --------------------------
	.section	.nv.info,"",@"SHT_CUDA_INFO"
	.align	4


	//----- nvinfo : EIATTR_REGCOUNT
	.align		4
        /*0000*/ 	.byte	0x04, 0x2f
        /*0002*/ 	.short	(.L_10 - .L_9)
	.align		4
.L_9:
        /*0004*/ 	.word	index@(_Z10initKernelP4CelliiffP17curandStateXORWOW)
        /*0008*/ 	.word	0x00000020


	//----- nvinfo : EIATTR_FRAME_SIZE
	.align		4
.L_10:
        /*000c*/ 	.byte	0x04, 0x11
        /*000e*/ 	.short	(.L_12 - .L_11)
	.align		4
.L_11:
        /*0010*/ 	.word	index@(_Z10initKernelP4CelliiffP17curandStateXORWOW)
        /*0014*/ 	.word	0x00000030


	//----- nvinfo : EIATTR_REGCOUNT
	.align		4
.L_12:
        /*0018*/ 	.byte	0x04, 0x2f
        /*001a*/ 	.short	(.L_14 - .L_13)
	.align		4
.L_13:
        /*001c*/ 	.word	index@(_Z12updateKernelP4CellS0_P17curandStateXORWOWii)
        /*0020*/ 	.word	0x0000001c


	//----- nvinfo : EIATTR_FRAME_SIZE
	.align		4
.L_14:
        /*0024*/ 	.byte	0x04, 0x11
        /*0026*/ 	.short	(.L_16 - .L_15)
	.align		4
.L_15:
        /*0028*/ 	.word	index@(_Z12updateKernelP4CellS0_P17curandStateXORWOWii)
        /*002c*/ 	.word	0x00000000


	//----- nvinfo : EIATTR_MIN_STACK_SIZE
	.align		4
.L_16:
        /*0030*/ 	.byte	0x04, 0x12
        /*0032*/ 	.short	(.L_18 - .L_17)
	.align		4
.L_17:
        /*0034*/ 	.word	index@(_Z12updateKernelP4CellS0_P17curandStateXORWOWii)
        /*0038*/ 	.word	0x00000000


	//----- nvinfo : EIATTR_MIN_STACK_SIZE
	.align		4
.L_18:
        /*003c*/ 	.byte	0x04, 0x12
        /*003e*/ 	.short	(.L_20 - .L_19)
	.align		4
.L_19:
        /*0040*/ 	.word	index@(_Z10initKernelP4CelliiffP17curandStateXORWOW)
        /*0044*/ 	.word	0x00000030
.L_20:


//--------------------- .nv.compat                --------------------------
	.section	.nv.compat,"",@"SHT_CUDA_COMPAT_INFO"
	.align	4
        /*0000*/ 	.byte	0x02, 0x09, 0x00, 0x00, 0x02, 0x02, 0x01, 0x00, 0x02, 0x05, 0x05, 0x00, 0x03, 0x07, 0x01, 0x01
        /*0010*/ 	.byte	0x02, 0x03, 0x00, 0x00, 0x02, 0x06, 0x01, 0x00, 0x04, 0x0b, 0x08, 0x00, 0x09, 0x00, 0x00, 0x00
        /*0020*/ 	.byte	0x00, 0x00, 0x00, 0x00


//--------------------- .nv.info._Z12updateKernelP4CellS0_P17curandStateXORWOWii --------------------------
	.section	.nv.info._Z12updateKernelP4CellS0_P17curandStateXORWOWii,"",@"SHT_CUDA_INFO"
	.sectionflags	@""
	.align	4


	//----- nvinfo : EIATTR_CUDA_API_VERSION
	.align		4
        /*0000*/ 	.byte	0x04, 0x37
        /*0002*/ 	.short	(.L_22 - .L_21)
.L_21:
        /*0004*/ 	.word	0x00000082


	//----- nvinfo : EIATTR_KPARAM_INFO
	.align		4
.L_22:
        /*0008*/ 	.byte	0x04, 0x17
        /*000a*/ 	.short	(.L_24 - .L_23)
.L_23:
        /*000c*/ 	.word	0x00000000
        /*0010*/ 	.short	0x0004
        /*0012*/ 	.short	0x001c
        /*0014*/ 	.byte	0x00, 0xf0, 0x11, 0x00


	//----- nvinfo : EIATTR_KPARAM_INFO
	.align		4
.L_24:
        /*0018*/ 	.byte	0x04, 0x17
        /*001a*/ 	.short	(.L_26 - .L_25)
.L_25:
        /*001c*/ 	.word	0x00000000
        /*0020*/ 	.short	0x0003
        /*0022*/ 	.short	0x0018
        /*0024*/ 	.byte	0x00, 0xf0, 0x11, 0x00


	//----- nvinfo : EIATTR_KPARAM_INFO
	.align		4
.L_26:
        /*0028*/ 	.byte	0x04, 0x17
        /*002a*/ 	.short	(.L_28 - .L_27)
.L_27:
        /*002c*/ 	.word	0x00000000
        /*0030*/ 	.short	0x0002
        /*0032*/ 	.short	0x0010
        /*0034*/ 	.byte	0x00, 0xf5, 0x21, 0x00


	//----- nvinfo : EIATTR_KPARAM_INFO
	.align		4
.L_28:
        /*0038*/ 	.byte	0x04, 0x17
        /*003a*/ 	.short	(.L_30 - .L_29)
.L_29:
        /*003c*/ 	.word	0x00000000
        /*0040*/ 	.short	0x0001
        /*0042*/ 	.short	0x0008
        /*0044*/ 	.byte	0x00, 0xf5, 0x21, 0x00


	//----- nvinfo : EIATTR_KPARAM_INFO
	.align		4
.L_30:
        /*0048*/ 	.byte	0x04, 0x17
        /*004a*/ 	.short	(.L_32 - .L_31)
.L_31:
        /*004c*/ 	.word	0x00000000
        /*0050*/ 	.short	0x0000
        /*0052*/ 	.short	0x0000
        /*0054*/ 	.byte	0x00, 0xf5, 0x21, 0x00


	//----- nvinfo : EIATTR_SPARSE_MMA_MASK
	.align		4
.L_32:
        /*0058*/ 	.byte	0x03, 0x50
        /*005a*/ 	.short	0x0000


	//----- nvinfo : EIATTR_MAXREG_COUNT
	.align		4
        /*005c*/ 	.byte	0x03, 0x1b
        /*005e*/ 	.short	0x00ff


	//----- nvinfo : EIATTR_MERCURY_ISA_VERSION
	.align		4
        /*0060*/ 	.byte	0x03, 0x5f
        /*0062*/ 	.short	0x0101


	//----- nvinfo : EIATTR_VRC_CTA_INIT_COUNT
	.align		4
        /*0064*/ 	.byte	0x02, 0x4a
	.zero		1
	.zero		1


	//----- nvinfo : EIATTR_EXIT_INSTR_OFFSETS
	.align		4
        /*0068*/ 	.byte	0x04, 0x1c
        /*006a*/ 	.short	(.L_34 - .L_33)


	//   ....[0]....
.L_33:
        /*006c*/ 	.word	0x00000080


	//   ....[1]....
        /*0070*/ 	.word	0x00001040


	//----- nvinfo : EIATTR_CRS_STACK_SIZE
	.align		4
.L_34:
        /*0074*/ 	.byte	0x04, 0x1e
        /*0076*/ 	.short	(.L_36 - .L_35)
.L_35:
        /*0078*/ 	.word	0x00000000


	//----- nvinfo : EIATTR_CBANK_PARAM_SIZE
	.align		4
.L_36:
        /*007c*/ 	.byte	0x03, 0x19
        /*007e*/ 	.short	0x0020


	//----- nvinfo : EIATTR_PARAM_CBANK
	.align		4
        /*0080*/ 	.byte	0x04, 0x0a
        /*0082*/ 	.short	(.L_38 - .L_37)
	.align		4
.L_37:
        /*0084*/ 	.word	index@(.nv.constant0._Z12updateKernelP4CellS0_P17curandStateXORWOWii)
        /*0088*/ 	.short	0x0380
        /*008a*/ 	.short	0x0020


	//----- nvinfo : EIATTR_SW_WAR
	.align		4
.L_38:
        /*008c*/ 	.byte	0x04, 0x36
        /*008e*/ 	.short	(.L_40 - .L_39)
.L_39:
        /*0090*/ 	.word	0x00000008
.L_40:


//--------------------- .nv.info._Z10initKernelP4CelliiffP17curandStateXORWOW --------------------------
	.section	.nv.info._Z10initKernelP4CelliiffP17curandStateXORWOW,"",@"SHT_CUDA_INFO"
	.sectionflags	@""
	.align	4


	//----- nvinfo : EIATTR_CUDA_API_VERSION
	.align		4
        /*0000*/ 	.byte	0x04, 0x37
        /*0002*/ 	.short	(.L_42 - .L_41)
.L_41:
        /*0004*/ 	.word	0x00000082


	//----- nvinfo : EIATTR_KPARAM_INFO
	.align		4
.L_42:
        /*0008*/ 	.byte	0x04, 0x17
        /*000a*/ 	.short	(.L_44 - .L_43)
.L_43:
        /*000c*/ 	.word	0x00000000
        /*0010*/ 	.short	0x0005
        /*0012*/ 	.short	0x0018
        /*0014*/ 	.byte	0x00, 0xf5, 0x21, 0x00


	//----- nvinfo : EIATTR_KPARAM_INFO
	.align		4
.L_44:
        /*0018*/ 	.byte	0x04, 0x17
        /*001a*/ 	.short	(.L_46 - .L_45)
.L_45:
        /*001c*/ 	.word	0x00000000
        /*0020*/ 	.short	0x0004
        /*0022*/ 	.short	0x0014
        /*0024*/ 	.byte	0x00, 0xf0, 0x11, 0x00


	//----- nvinfo : EIATTR_KPARAM_INFO
	.align		4
.L_46:
        /*0028*/ 	.byte	0x04, 0x17
        /*002a*/ 	.short	(.L_48 - .L_47)
.L_47:
        /*002c*/ 	.word	0x00000000
        /*0030*/ 	.short	0x0003
        /*0032*/ 	.short	0x0010
        /*0034*/ 	.byte	0x00, 0xf0, 0x11, 0x00


	//----- nvinfo : EIATTR_KPARAM_INFO
	.align		4
.L_48:
        /*0038*/ 	.byte	0x04, 0x17
        /*003a*/ 	.short	(.L_50 - .L_49)
.L_49:
        /*003c*/ 	.word	0x00000000
        /*0040*/ 	.short	0x0002
        /*0042*/ 	.short	0x000c
        /*0044*/ 	.byte	0x00, 0xf0, 0x11, 0x00


	//----- nvinfo : EIATTR_KPARAM_INFO
	.align		4
.L_50:
        /*0048*/ 	.byte	0x04, 0x17
        /*004a*/ 	.short	(.L_52 - .L_51)
.L_51:
        /*004c*/ 	.word	0x00000000
        /*0050*/ 	.short	0x0001
        /*0052*/ 	.short	0x0008
        /*0054*/ 	.byte	0x00, 0xf0, 0x11, 0x00


	//----- nvinfo : EIATTR_KPARAM_INFO
	.align		4
.L_52:
        /*0058*/ 	.byte	0x04, 0x17
        /*005a*/ 	.short	(.L_54 - .L_53)
.L_53:
        /*005c*/ 	.word	0x00000000
        /*0060*/ 	.short	0x0000
        /*0062*/ 	.short	0x0000
        /*0064*/ 	.byte	0x00, 0xf5, 0x21, 0x00


	//----- nvinfo : EIATTR_SPARSE_MMA_MASK
	.align		4
.L_54:
        /*0068*/ 	.byte	0x03, 0x50
        /*006a*/ 	.short	0x0000


	//----- nvinfo : EIATTR_MAXREG_COUNT
	.align		4
        /*006c*/ 	.byte	0x03, 0x1b
        /*006e*/ 	.short	0x00ff


	//----- nvinfo : EIATTR_MERCURY_ISA_VERSION
	.align		4
        /*0070*/ 	.byte	0x03, 0x5f
        /*0072*/ 	.short	0x0101


	//----- nvinfo : EIATTR_VRC_CTA_INIT_COUNT
	.align		4
        /*0074*/ 	.byte	0x02, 0x4a
	.zero		1
	.zero		1


	//----- nvinfo : EIATTR_EXIT_INSTR_OFFSETS
	.align		4
        /*0078*/ 	.byte	0x04, 0x1c
        /*007a*/ 	.short	(.L_56 - .L_55)


	//   ....[0]....
.L_55:
        /*007c*/ 	.word	0x00000090


	//   ....[1]....
        /*0080*/ 	.word	0x00002cd0


	//----- nvinfo : EIATTR_CRS_STACK_SIZE
	.align		4
.L_56:
        /*0084*/ 	.byte	0x04, 0x1e
        /*0086*/ 	.short	(.L_58 - .L_57)
.L_57:
        /*0088*/ 	.word	0x00000000


	//----- nvinfo : EIATTR_CBANK_PARAM_SIZE
	.align		4
.L_58:
        /*008c*/ 	.byte	0x03, 0x19
        /*008e*/ 	.short	0x0020


	//----- nvinfo : EIATTR_PARAM_CBANK
	.align		4
        /*0090*/ 	.byte	0x04, 0x0a
        /*0092*/ 	.short	(.L_60 - .L_59)
	.align		4
.L_59:
        /*0094*/ 	.word	index@(.nv.constant0._Z10initKernelP4CelliiffP17curandStateXORWOW)
        /*0098*/ 	.short	0x0380
        /*009a*/ 	.short	0x0020


	//----- nvinfo : EIATTR_SW_WAR
	.align		4
.L_60:
        /*009c*/ 	.byte	0x04, 0x36
        /*009e*/ 	.short	(.L_62 - .L_61)
.L_61:
        /*00a0*/ 	.word	0x00000008
.L_62:


//--------------------- .nv.callgraph             --------------------------
	.section	.nv.callgraph,"",@"SHT_CUDA_CALLGRAPH"
	.align	4
	.sectionentsize	8
	.align		4
        /*0000*/ 	.word	0x00000000
	.align		4
        /*0004*/ 	.word	0xffffffff
	.align		4
        /*0008*/ 	.word	0x00000000
	.align		4
        /*000c*/ 	.word	0xfffffffe
	.align		4
        /*0010*/ 	.word	0x00000000
	.align		4
        /*0014*/ 	.word	0xfffffffd
	.align		4
        /*0018*/ 	.word	0x00000000
	.align		4
        /*001c*/ 	.word	0xfffffffc


//--------------------- .nv.constant4             --------------------------
	.section	.nv.constant4,"a",@progbits
	.align	8
	.align		8
.nv.constant4:
        /*0000*/ 	.dword	precalc_xorwow_matrix
	.align		8
        /*0008*/ 	.dword	precalc_xorwow_offset_matrix
	.align		8
        /*0010*/ 	.dword	mrg32k3aM1
	.align		8
        /*0018*/ 	.dword	mrg32k3aM2
	.align		8
        /*0020*/ 	.dword	mrg32k3aM1SubSeq
	.align		8
        /*0028*/ 	.dword	mrg32k3aM2SubSeq
	.align		8
        /*0030*/ 	.dword	mrg32k3aM1Seq
	.align		8
        /*0038*/ 	.dword	mrg32k3aM2Seq


//--------------------- .nv.constant3             --------------------------
	.section	.nv.constant3,"a",@progbits
	.align	8
.nv.constant3:
	.type		__cr_lgamma_table,@object
	.size		__cr_lgamma_table,(.L_8 - __cr_lgamma_table)
__cr_lgamma_table:
        /*0000*/ 	.byte	0x00, 0x00, 0x00, 0x00, 0x00, 0x00, 0x00, 0x00, 0x00, 0x00, 0x00, 0x00, 0x00, 0x00, 0x00, 0x00
        /*0010*/ 	.byte	0xef, 0x39, 0xfa, 0xfe, 0x42, 0x2e, 0xe6, 0x3f, 0x02, 0x20, 0x2a, 0xfa, 0x0b, 0xab, 0xfc, 0x3f
        /*0020*/ 	.byte	0xf9, 0x2c, 0x92, 0x7c, 0xa7, 0x6c, 0x09, 0x40, 0xc9, 0x79, 0x44, 0x3c, 0x64, 0x26, 0x13, 0x40
        /*0030*/ 	.byte	0xca, 0x01, 0xcf, 0x3a, 0x27, 0x51, 0x1a, 0x40, 0x30, 0xcc, 0x2d, 0xf3, 0xe1, 0x0c, 0x21, 0x40
        /*0040*/ 	.byte	0x0d, 0xb7, 0xfc, 0x82, 0x8e, 0x35, 0x25, 0x40
.L_8:


//--------------------- .text._Z12updateKernelP4CellS0_P17curandStateXORWOWii --------------------------
	.section	.text._Z12updateKernelP4CellS0_P17curandStateXORWOWii,"ax",@progbits
	.align	128
        .global         _Z12updateKernelP4CellS0_P17curandStateXORWOWii
        .type           _Z12updateKernelP4CellS0_P17curandStateXORWOWii,@function
        .size           _Z12updateKernelP4CellS0_P17curandStateXORWOWii,(.L_x_22 - _Z12updateKernelP4CellS0_P17curandStateXORWOWii)
        .other          _Z12updateKernelP4CellS0_P17curandStateXORWOWii,@"STO_CUDA_ENTRY STV_DEFAULT"
_Z12updateKernelP4CellS0_P17curandStateXORWOWii:
.text._Z12updateKernelP4CellS0_P17curandStateXORWOWii:
[----:B------:R-:W-:Y:S01]  /*0000*/  LDC R1, c[0x0][0x37c] ;  /* 0x0000df00ff017b82 */ /* 0x000fe20000000800 */
[----:B------:R-:W0:Y:S07]  /*0010*/  S2R R3, SR_CTAID.X ;  /* 0x0000000000037919 */ /* 0x000e2e0000002500 */
[----:B------:R-:W1:Y:S01]  /*0020*/  LDC.64 R4, c[0x0][0x398] ;  /* 0x0000e600ff047b82 */ /* 0x000e620000000a00 */
[----:B------:R-:W0:Y:S01]  /*0030*/  LDCU UR4, c[0x0][0x360] ;  /* 0x00006c00ff0477ac */ /* 0x000e220008000800 */
[----:B------:R-:W0:Y:S02]  /*0040*/  S2R R0, SR_TID.X ;  /* 0x0000000000007919 */ /* 0x000e240000002100 */
[----:B0-----:R-:W-:-:S02]  /*0050*/  IMAD R3, R3, UR4, R0 ;  /* 0x0000000403037c24 */ /* 0x001fc4000f8e0200 */
[----:B-1----:R-:W-:-:S05]  /*0060*/  IMAD R0, R5, R4, RZ ;  /* 0x0000000405007224 */ /* 0x002fca00078e02ff */
[----:B------:R-:W-:-:S13]  /*0070*/  ISETP.GE.AND P0, PT, R3, R0, PT ;  /* 0x000000000300720c */ /* 0x000fda0003f06270 */
[----:B------:R-:W-:Y:S05]  /*0080*/  @P0 EXIT ;  /* 0x000000000000094d */ /* 0x000fea0003800000 */
[----:B------:R-:W-:Y:S01]  /*0090*/  IABS R11, R4 ;  /* 0x00000004000b7213 */ /* 0x000fe20000000000 */
[----:B------:R-:W0:Y:S01]  /*00a0*/  LDCU UR5, c[0x0][0x370] ;  /* 0x00006e00ff0577ac */ /* 0x000e220008000800 */
[----:B------:R-:W-:Y:S02]  /*00b0*/  IMAD.MOV.U32 R8, RZ, RZ, RZ ;  /* 0x000000ffff087224 */ /* 0x000fe400078e00ff */
[----:B------:R-:W1:Y:S01]  /*00c0*/  I2F.RP R2, R11 ;  /* 0x0000000b00027306 */ /* 0x000e620000209400 */
[----:B------:R-:W2:Y:S07]  /*00d0*/  LDCU.64 UR6, c[0x0][0x358] ;  /* 0x00006b00ff0677ac */ /* 0x000eae0008000a00 */
[----:B-1----:R-:W1:Y:S01]  /*00e0*/  MUFU.RCP R2, R2 ;  /* 0x0000000200027308 */ /* 0x002e620000001000 */
[----:B0-----:R-:W-:Y:S01]  /*00f0*/  UIMAD UR4, UR4, UR5, URZ ;  /* 0x00000005040472a4 */ /* 0x001fe2000f8e02ff */
[----:B-1----:R-:W-:-:S06]  /*0100*/  VIADD R4, R2, 0xffffffe ;  /* 0x0ffffffe02047836 */ /* 0x002fcc0000000000 */
[----:B------:R-:W0:Y:S02]  /*0110*/  F2I.FTZ.U32.TRUNC.NTZ R9, R4 ;  /* 0x0000000400097305 */ /* 0x000e24000021f000 */
[----:B0-----:R-:W-:-:S04]  /*0120*/  IMAD.MOV R6, RZ, RZ, -R9 ;  /* 0x000000ffff067224 */ /* 0x001fc800078e0a09 */
[----:B------:R-:W-:-:S04]  /*0130*/  IMAD R5, R6, R11, RZ ;  /* 0x0000000b06057224 */ /* 0x000fc800078e02ff */
[----:B------:R-:W-:Y:S01]  /*0140*/  IMAD.HI.U32 R8, R9, R5, R8 ;  /* 0x0000000509087227 */ /* 0x000fe200078e0008 */
[----:B--2---:R-:W-:-:S07]  /*0150*/  MOV R9, R3 ;  /* 0x0000000300097202 */ /* 0x004fce0000000f00 */
.L_x_4:
[----:B0-----:R-:W0:Y:S01]  /*0160*/  LDC R10, c[0x0][0x398] ;  /* 0x0000e600ff0a7b82 */ /* 0x001e220000000800 */
[----:B-----5:R-:W-:-:S05]  /*0170*/  IABS R2, R9 ;  /* 0x0000000900027213 */ /* 0x020fca0000000000 */
[----:B------:R-:W-:Y:S02]  /*0180*/  IMAD.HI.U32 R8, R8, R2, RZ ;  /* 0x0000000208087227 */ /* 0x000fe400078e00ff */
[----:B-1----:R-:W1:Y:S02]  /*0190*/  LDC R14, c[0x0][0x39c] ;  /* 0x0000e700ff0e7b82 */ /* 0x002e640000000800 */
[----:B--23--:R-:W-:Y:S01]  /*01a0*/  IMAD.MOV R3, RZ, RZ, -R8 ;  /* 0x000000ffff037224 */ /* 0x00cfe200078e0a08 */
[----:B0-----:R-:W-:-:S04]  /*01b0*/  IABS R7, R10 ;  /* 0x0000000a00077213 */ /* 0x001fc80000000000 */
[----:B------:R-:W0:Y:S01]  /*01c0*/  I2F.RP R4, R7 ;  /* 0x0000000700047306 */ /* 0x000e220000209400 */
[----:B------:R-:W-:Y:S01]  /*01d0*/  IMAD R2, R7, R3, R2 ;  /* 0x0000000307027224 */ /* 0x000fe200078e0202 */
[----:B-1----:R-:W-:-:S04]  /*01e0*/  IABS R12, R14 ;  /* 0x0000000e000c7213 */ /* 0x002fc80000000000 */
[----:B------:R-:W-:Y:S02]  /*01f0*/  ISETP.GT.U32.AND P1, PT, R11, R2, PT ;  /* 0x000000020b00720c */ /* 0x000fe40003f24070 */
[----:B------:R-:W1:Y:S08]  /*0200*/  I2F.RP R3, R12 ;  /* 0x0000000c00037306 */ /* 0x000e700000209400 */
[----:B0-----:R-:W0:Y:S03]  /*0210*/  MUFU.RCP R4, R4 ;  /* 0x0000000400047308 */ /* 0x001e260000001000 */
[----:B------:R-:W-:-:S02]  /*0220*/  @!P1 IMAD.IADD R2, R2, 0x1, -R7 ;  /* 0x0000000102029824 */ /* 0x000fc400078e0a07 */
[----:B------:R-:W-:-:S03]  /*0230*/  @!P1 VIADD R8, R8, 0x1 ;  /* 0x0000000108089836 */ /* 0x000fc60000000000 */
[----:B------:R-:W-:Y:S01]  /*0240*/  ISETP.GE.U32.AND P0, PT, R2, R11, PT ;  /* 0x0000000b0200720c */ /* 0x000fe20003f06070 */
[----:B-1----:R-:W1:Y:S01]  /*0250*/  MUFU.RCP R3, R3 ;  /* 0x0000000300037308 */ /* 0x002e620000001000 */
[----:B------:R-:W-:-:S04]  /*0260*/  LOP3.LUT R2, R9, R10, RZ, 0x3c, !PT ;  /* 0x0000000a09027212 */ /* 0x000fc800078e3cff */
[----:B------:R-:W-:Y:S02]  /*0270*/  ISETP.GE.AND P2, PT, R2, RZ, PT ;  /* 0x000000ff0200720c */ /* 0x000fe40003f46270 */
[----:B0-----:R-:W-:Y:S02]  /*0280*/  IADD3 R16, PT, PT, R4, 0xffffffe, RZ ;  /* 0x0ffffffe04107810 */ /* 0x001fe40007ffe0ff */
[----:B------:R-:W-:-:S03]  /*0290*/  LOP3.LUT R4, RZ, R10, RZ, 0x33, !PT ;  /* 0x0000000aff047212 */ /* 0x000fc600078e33ff */
[----:B------:R-:W-:Y:S01]  /*02a0*/  @P0 VIADD R8, R8, 0x1 ;  /* 0x0000000108080836 */ /* 0x000fe20000000000 */
[----:B------:R0:W2:Y:S01]  /*02b0*/  F2I.FTZ.U32.TRUNC.NTZ R17, R16 ;  /* 0x0000001000117305 */ /* 0x0000a2000021f000 */
[----:B------:R-:W-:Y:S01]  /*02c0*/  ISETP.NE.AND P0, PT, R10, RZ, PT ;  /* 0x000000ff0a00720c */ /* 0x000fe20003f05270 */
[----:B-1----:R-:W-:-:S03]  /*02d0*/  VIADD R2, R3, 0xffffffe ;  /* 0x0ffffffe03027836 */ /* 0x002fc60000000000 */
[----:B------:R-:W-:-:S03]  /*02e0*/  @!P2 IADD3 R8, PT, PT, -R8, RZ, RZ ;  /* 0x000000ff0808a210 */ /* 0x000fc60007ffe1ff */
[----:B------:R1:W3:Y:S01]  /*02f0*/  F2I.FTZ.U32.TRUNC.NTZ R3, R2 ;  /* 0x0000000200037305 */ /* 0x0002e2000021f000 */
[----:B------:R-:W-:Y:S01]  /*0300*/  SEL R5, R4, R8, !P0 ;  /* 0x0000000804057207 */ /* 0x000fe20004000000 */
[----:B0-----:R-:W-:-:S03]  /*0310*/  IMAD.MOV.U32 R16, RZ, RZ, RZ ;  /* 0x000000ffff107224 */ /* 0x001fc600078e00ff */
[----:B------:R-:W-:Y:S01]  /*0320*/  IADD3 R13, PT, PT, -R5, RZ, RZ ;  /* 0x000000ff050d7210 */ /* 0x000fe20007ffe1ff */
[----:B--2---:R-:W-:Y:S02]  /*0330*/  IMAD.MOV R6, RZ, RZ, -R17 ;  /* 0x000000ffff067224 */ /* 0x004fe400078e0a11 */
[----:B-1----:R-:W-:Y:S02]  /*0340*/  HFMA2 R2, -RZ, RZ, 0, 0 ;  /* 0x00000000ff027431 */ /* 0x002fe400000001ff */
[----:B------:R-:W-:Y:S02]  /*0350*/  IMAD R13, R10, R13, R9 ;  /* 0x0000000d0a0d7224 */ /* 0x000fe400078e0209 */
[----:B------:R-:W-:Y:S02]  /*0360*/  IMAD R11, R6, R7, RZ ;  /* 0x00000007060b7224 */ /* 0x000fe400078e02ff */
[----:B------:R-:W-:Y:S01]  /*0370*/  IMAD.IADD R13, R13, 0x1, R10 ;  /* 0x000000010d0d7824 */ /* 0x000fe200078e020a */
[----:B---3--:R-:W-:Y:S01]  /*0380*/  IADD3 R18, PT, PT, RZ, -R3, RZ ;  /* 0x80000003ff127210 */ /* 0x008fe20007ffe0ff */
[----:B------:R-:W-:-:S03]  /*0390*/  IMAD.HI.U32 R8, R17, R11, R16 ;  /* 0x0000000b11087227 */ /* 0x000fc600078e0010 */
[----:B------:R-:W-:Y:S01]  /*03a0*/  IABS R22, R13 ;  /* 0x0000000d00167213 */ /* 0x000fe20000000000 */
[C---:B------:R-:W-:Y:S01]  /*03b0*/  VIADD R15, R13.reuse, 0xffffffff ;  /* 0xffffffff0d0f7836 */ /* 0x040fe20000000000 */
[----:B------:R-:W-:Y:S01]  /*03c0*/  IADD3 R19, PT, PT, R13, 0x1, RZ ;  /* 0x000000010d137810 */ /* 0x000fe20007ffe0ff */
[----:B------:R-:W-:Y:S02]  /*03d0*/  IMAD.MOV.U32 R11, RZ, RZ, R18 ;  /* 0x000000ffff0b7224 */ /* 0x000fe400078e0012 */
[----:B------:R-:W-:Y:S01]  /*03e0*/  IMAD.IADD R6, R5, 0x1, R14 ;  /* 0x0000000105067824 */ /* 0x000fe200078e020e */
[----:B------:R-:W-:Y:S01]  /*03f0*/  IABS R18, R15 ;  /* 0x0000000f00127213 */ /* 0x000fe20000000000 */
[----:B------:R-:W-:Y:S01]  /*0400*/  IMAD R11, R11, R12, RZ ;  /* 0x0000000c0b0b7224 */ /* 0x000fe200078e02ff */
[----:B------:R-:W-:Y:S01]  /*0410*/  IABS R16, R19 ;  /* 0x0000001300107213 */ /* 0x000fe20000000000 */
[----:B------:R-:W-:Y:S02]  /*0420*/  VIADD R21, R6, 0xffffffff ;  /* 0xffffffff06157836 */ /* 0x000fe40000000000 */
[----:B------:R-:W-:-:S03]  /*0430*/  IMAD.HI.U32 R5, R8, R18, RZ ;  /* 0x0000001208057227 */ /* 0x000fc600078e00ff */
[----:B------:R-:W-:Y:S01]  /*0440*/  IABS R17, R21 ;  /* 0x0000001500117213 */ /* 0x000fe20000000000 */
[----:B------:R-:W-:-:S04]  /*0450*/  IMAD.HI.U32 R2, R3, R11, R2 ;  /* 0x0000000b03027227 */ /* 0x000fc800078e0002 */
[----:B------:R-:W-:-:S04]  /*0460*/  IMAD.HI.U32 R11, R8, R22, RZ ;  /* 0x00000016080b7227 */ /* 0x000fc800078e00ff */
[----:B------:R-:W-:Y:S01]  /*0470*/  IMAD.MOV R20, RZ, RZ, -R5 ;  /* 0x000000ffff147224 */ /* 0x000fe200078e0a05 */
[----:B------:R-:W-:Y:S01]  /*0480*/  IADD3 R23, PT, PT, -R11, RZ, RZ ;  /* 0x000000ff0b177210 */ /* 0x000fe20007ffe1ff */
[----:B------:R-:W-:Y:S02]  /*0490*/  IMAD.MOV.U32 R11, RZ, RZ, R7 ;  /* 0x000000ffff0b7224 */ /* 0x000fe400078e0007 */
[----:B------:R-:W-:Y:S02]  /*04a0*/  IMAD R18, R7, R20, R18 ;  /* 0x0000001407127224 */ /* 0x000fe400078e0212 */
[----:B------:R-:W-:Y:S02]  /*04b0*/  IMAD.MOV.U32 R3, RZ, RZ, R17 ;  /* 0x000000ffff037224 */ /* 0x000fe400078e0011 */
[----:B------:R-:W-:Y:S01]  /*04c0*/  IMAD.HI.U32 R17, R8, R16, RZ ;  /* 0x0000001008117227 */ /* 0x000fe200078e00ff */
[----:B------:R-:W-:-:S03]  /*04d0*/  ISETP.GT.U32.AND P1, PT, R11, R18, PT ;  /* 0x000000120b00720c */ /* 0x000fc60003f24070 */
[----:B------:R-:W-:-:S04]  /*04e0*/  IMAD.HI.U32 R5, R2, R3, RZ ;  /* 0x0000000302057227 */ /* 0x000fc800078e00ff */
[----:B------:R-:W-:Y:S01]  /*04f0*/  IMAD R22, R7, R23, R22 ;  /* 0x0000001707167224 */ /* 0x000fe200078e0216 */
[----:B------:R-:W-:Y:S01]  /*0500*/  IADD3 R5, PT, PT, -R5, RZ, RZ ;  /* 0x000000ff05057210 */ /* 0x000fe20007ffe1ff */
[----:B------:R-:W-:Y:S02]  /*0510*/  IMAD.MOV R17, RZ, RZ, -R17 ;  /* 0x000000ffff117224 */ /* 0x000fe400078e0a11 */
[----:B------:R-:W-:Y:S01]  /*0520*/  VIADD R20, R6, 0x1 ;  /* 0x0000000106147836 */ /* 0x000fe20000000000 */
[----:B------:R-:W-:Y:S01]  /*0530*/  ISETP.GT.U32.AND P3, PT, R11, R22, PT ;  /* 0x000000160b00720c */ /* 0x000fe20003f64070 */
[----:B------:R-:W-:Y:S02]  /*0540*/  IMAD R16, R7, R17, R16 ;  /* 0x0000001107107224 */ /* 0x000fe400078e0210 */
[----:B------:R-:W-:Y:S01]  /*0550*/  IMAD R17, R12, R5, R3 ;  /* 0x000000050c117224 */ /* 0x000fe200078e0203 */
[----:B------:R-:W-:Y:S01]  /*0560*/  IABS R5, R6 ;  /* 0x0000000600057213 */ /* 0x000fe20000000000 */
[----:B------:R-:W-:Y:S01]  /*0570*/  @!P1 IMAD.IADD R18, R18, 0x1, -R7 ;  /* 0x0000000112129824 */ /* 0x000fe200078e0a07 */
[----:B------:R-:W-:-:S02]  /*0580*/  ISETP.GT.U32.AND P4, PT, R11, R16, PT ;  /* 0x000000100b00720c */ /* 0x000fc40003f84070 */
[----:B------:R-:W-:Y:S01]  /*0590*/  ISETP.GT.U32.AND P2, PT, R12, R17, PT ;  /* 0x000000110c00720c */ /* 0x000fe20003f44070 */
[----:B------:R-:W-:Y:S01]  /*05a0*/  IMAD.HI.U32 R3, R2, R5, RZ ;  /* 0x0000000502037227 */ /* 0x000fe200078e00ff */
[----:B------:R-:W-:Y:S02]  /*05b0*/  ISETP.GT.U32.AND P5, PT, R11, R18, PT ;  /* 0x000000120b00720c */ /* 0x000fe40003fa4070 */
[----:B------:R-:W-:Y:S02]  /*05c0*/  IABS R23, R20 ;  /* 0x0000001400177213 */ /* 0x000fe40000000000 */
[----:B------:R-:W-:Y:S02]  /*05d0*/  IADD3 R3, PT, PT, -R3, RZ, RZ ;  /* 0x000000ff03037210 */ /* 0x000fe40007ffe1ff */
[----:B------:R-:W-:Y:S01]  /*05e0*/  @!P3 IADD3 R22, PT, PT, R22, -R7, RZ ;  /* 0x800000071616b210 */ /* 0x000fe20007ffe0ff */
[----:B------:R-:W-:Y:S01]  /*05f0*/  IMAD.HI.U32 R2, R2, R23, RZ ;  /* 0x0000001702027227 */ /* 0x000fe200078e00ff */
[----:B------:R-:W-:-:S02]  /*0600*/  ISETP.GE.AND P3, PT, R13, RZ, PT ;  /* 0x000000ff0d00720c */ /* 0x000fc40003f66270 */
[----:B------:R-:W-:Y:S01]  /*0610*/  ISETP.GT.U32.AND P6, PT, R11, R22, PT ;  /* 0x000000160b00720c */ /* 0x000fe20003fc4070 */
[----:B------:R-:W-:Y:S01]  /*0620*/  IMAD R5, R12, R3, R5 ;  /* 0x000000030c057224 */ /* 0x000fe200078e0205 */
[----:B------:R-:W-:Y:S01]  /*0630*/  IADD3 R13, PT, PT, -R2, RZ, RZ ;  /* 0x000000ff020d7210 */ /* 0x000fe20007ffe1ff */
[----:B------:R-:W-:Y:S01]  /*0640*/  @!P2 IMAD.IADD R17, R17, 0x1, -R12 ;  /* 0x000000011111a824 */ /* 0x000fe200078e0a0c */
[----:B------:R-:W0:Y:S01]  /*0650*/  LDC.64 R2, c[0x0][0x380] ;  /* 0x0000e000ff027b82 */ /* 0x000e220000000a00 */
[--C-:B------:R-:W-:Y:S01]  /*0660*/  @!P5 IMAD.IADD R18, R18, 0x1, -R7.reuse ;  /* 0x000000011212d824 */ /* 0x100fe200078e0a07 */
[----:B------:R-:W-:Y:S01]  /*0670*/  ISETP.GT.U32.AND P5, PT, R12, R5, PT ;  /* 0x000000050c00720c */ /* 0x000fe20003fa4070 */
[----:B------:R-:W-:Y:S01]  /*0680*/  @!P4 IMAD.IADD R16, R16, 0x1, -R7 ;  /* 0x000000011010c824 */ /* 0x000fe200078e0a07 */
[C---:B------:R-:W-:Y:S01]  /*0690*/  ISETP.GT.U32.AND P2, PT, R12.reuse, R17, PT ;  /* 0x000000110c00720c */ /* 0x040fe20003f44070 */
[----:B------:R-:W-:Y:S01]  /*06a0*/  IMAD R13, R12, R13, R23 ;  /* 0x0000000d0c0d7224 */ /* 0x000fe200078e0217 */
[----:B------:R-:W-:-:S02]  /*06b0*/  ISETP.GE.AND P4, PT, R21, RZ, PT ;  /* 0x000000ff1500720c */ /* 0x000fc40003f86270 */
[----:B------:R-:W-:Y:S01]  /*06c0*/  ISETP.GT.U32.AND P1, PT, R11, R16, PT ;  /* 0x000000100b00720c */ /* 0x000fe20003f24070 */
[----:B------:R-:W-:Y:S01]  /*06d0*/  @!P6 IMAD.IADD R22, R22, 0x1, -R7 ;  /* 0x000000011616e824 */ /* 0x000fe200078e0a07 */
[----:B------:R-:W-:-:S04]  /*06e0*/  ISETP.GE.AND P6, PT, R15, RZ, PT ;  /* 0x000000ff0f00720c */ /* 0x000fc80003fc6270 */
[----:B------:R-:W-:Y:S01]  /*06f0*/  MOV R15, R22 ;  /* 0x00000016000f7202 */ /* 0x000fe20000000f00 */
[--C-:B------:R-:W-:Y:S01]  /*0700*/  @!P5 IMAD.IADD R5, R5, 0x1, -R12.reuse ;  /* 0x000000010505d824 */ /* 0x100fe200078e0a0c */
[----:B------:R-:W-:Y:S01]  /*0710*/  ISETP.GE.AND P5, PT, R6, RZ, PT ;  /* 0x000000ff0600720c */ /* 0x000fe20003fa6270 */
[----:B------:R-:W-:Y:S01]  /*0720*/  @!P2 IMAD.IADD R17, R17, 0x1, -R12 ;  /* 0x000000011111a824 */ /* 0x000fe200078e0a0c */
[----:B------:R-:W-:Y:S02]  /*0730*/  @!P3 IADD3 R15, PT, PT, -R15, RZ, RZ ;  /* 0x000000ff0f0fb210 */ /* 0x000fe40007ffe1ff */
[----:B------:R-:W-:Y:S01]  /*0740*/  ISETP.GT.U32.AND P3, PT, R12, R5, PT ;  /* 0x000000050c00720c */ /* 0x000fe20003f64070 */
[----:B------:R-:W-:Y:S01]  /*0750*/  @!P4 IMAD.MOV R17, RZ, RZ, -R17 ;  /* 0x000000ffff11c224 */ /* 0x000fe200078e0a11 */
[----:B------:R-:W-:Y:S01]  /*0760*/  ISETP.GE.AND P2, PT, R19, RZ, PT ;  /* 0x000000ff1300720c */ /* 0x000fe20003f46270 */
[----:B------:R-:W-:Y:S01]  /*0770*/  @!P1 IMAD.IADD R16, R16, 0x1, -R7 ;  /* 0x0000000110109824 */ /* 0x000fe200078e0a07 */
[----:B------:R-:W-:Y:S01]  /*0780*/  ISETP.GT.U32.AND P4, PT, R12, R13, PT ;  /* 0x0000000d0c00720c */ /* 0x000fe20003f84070 */
[----:B------:R-:W-:Y:S01]  /*0790*/  @!P6 IMAD.MOV R18, RZ, RZ, -R18 ;  /* 0x000000ffff12e224 */ /* 0x000fe200078e0a12 */
[----:B------:R-:W-:-:S02]  /*07a0*/  ISETP.NE.AND P1, PT, R14, RZ, PT ;  /* 0x000000ff0e00720c */ /* 0x000fc40003f25270 */
[----:B------:R-:W-:Y:S02]  /*07b0*/  LOP3.LUT R14, RZ, R14, RZ, 0x33, !PT ;  /* 0x0000000eff0e7212 */ /* 0x000fe400078e33ff */
[----:B------:R-:W-:Y:S02]  /*07c0*/  SEL R15, R4, R15, !P0 ;  /* 0x0000000f040f7207 */ /* 0x000fe40004000000 */
[----:B------:R-:W-:Y:S02]  /*07d0*/  SEL R22, R14, R17, !P1 ;  /* 0x000000110e167207 */ /* 0x000fe40004800000 */
[----:B------:R-:W-:Y:S01]  /*07e0*/  @!P3 IADD3 R5, PT, PT, R5, -R12, RZ ;  /* 0x8000000c0505b210 */ /* 0x000fe20007ffe0ff */
[----:B------:R-:W-:Y:S01]  /*07f0*/  @!P2 IMAD.MOV R16, RZ, RZ, -R16 ;  /* 0x000000ffff10a224 */ /* 0x000fe200078e0a10 */
[C---:B------:R-:W-:Y:S01]  /*0800*/  SEL R21, R4.reuse, R18, !P0 ;  /* 0x0000001204157207 */ /* 0x040fe20004000000 */
[----:B------:R-:W-:Y:S02]  /*0810*/  @!P4 IMAD.IADD R13, R13, 0x1, -R12 ;  /* 0x000000010d0dc824 */ /* 0x000fe400078e0a0c */
[----:B------:R-:W-:Y:S01]  /*0820*/  IMAD.MOV.U32 R23, RZ, RZ, R5 ;  /* 0x000000ffff177224 */ /* 0x000fe200078e0005 */
[----:B------:R-:W-:Y:S01]  /*0830*/  SEL R19, R4, R16, !P0 ;  /* 0x0000001004137207 */ /* 0x000fe20004000000 */
[-C--:B------:R-:W-:Y:S01]  /*0840*/  IMAD R7, R22, R10.reuse, R15 ;  /* 0x0000000a16077224 */ /* 0x080fe200078e020f */
[----:B------:R-:W-:Y:S01]  /*0850*/  ISETP.GT.U32.AND P0, PT, R12, R13, PT ;  /* 0x0000000d0c00720c */ /* 0x000fe20003f04070 */
[----:B------:R-:W-:Y:S01]  /*0860*/  IMAD R17, R22, R10, R21 ;  /* 0x0000000a16117224 */ /* 0x000fe200078e0215 */
[----:B------:R-:W-:Y:S01]  /*0870*/  @!P5 IADD3 R23, PT, PT, -R23, RZ, RZ ;  /* 0x000000ff1717d210 */ /* 0x000fe20007ffe1ff */
[----:B0-----:R-:W-:-:S04]  /*0880*/  IMAD.WIDE R6, R7, 0x8, R2 ;  /* 0x0000000807067825 */ /* 0x001fc800078e0202 */
[----:B------:R-:W-:Y:S01]  /*0890*/  IMAD.WIDE R16, R17, 0x8, R2 ;  /* 0x0000000811107825 */ /* 0x000fe200078e0202 */
[----:B------:R-:W-:Y:S01]  /*08a0*/  SEL R23, R14, R23, !P1 ;  /* 0x000000170e177207 */ /* 0x000fe20004800000 */
[----:B------:R0:W2:Y:S01]  /*08b0*/  LDG.E R18, desc[UR6][R6.64] ;  /* 0x0000000606127981 */ /* 0x0000a2000c1e1900 */
[----:B------:R-:W-:-:S03]  /*08c0*/  ISETP.GE.AND P2, PT, R20, RZ, PT ;  /* 0x000000ff1400720c */ /* 0x000fc60003f46270 */
[----:B------:R-:W3:Y:S01]  /*08d0*/  LDG.E R16, desc[UR6][R16.64] ;  /* 0x0000000610107981 */ /* 0x000ee2000c1e1900 */
[-C--:B------:R-:W-:Y:S02]  /*08e0*/  IMAD R25, R23, R10.reuse, R21 ;  /* 0x0000000a17197224 */ /* 0x080fe400078e0215 */
[----:B------:R-:W-:Y:S02]  /*08f0*/  @!P0 IMAD.IADD R13, R13, 0x1, -R12 ;  /* 0x000000010d0d8824 */ /* 0x000fe400078e0a0c */
[----:B------:R-:W-:Y:S02]  /*0900*/  IMAD R5, R22, R10, R19 ;  /* 0x0000000a16057224 */ /* 0x000fe400078e0213 */
[----:B0-----:R-:W-:-:S04]  /*0910*/  IMAD.WIDE R6, R25, 0x8, R2 ;  /* 0x0000000819067825 */ /* 0x001fc800078e0202 */
[----:B------:R-:W-:Y:S02]  /*0920*/  IMAD.MOV.U32 R25, RZ, RZ, R13 ;  /* 0x000000ffff197224 */ /* 0x000fe400078e000d */
[----:B------:R-:W-:Y:S01]  /*0930*/  IMAD.WIDE R4, R5, 0x8, R2 ;  /* 0x0000000805047825 */ /* 0x000fe200078e0202 */
[----:B------:R-:W4:Y:S02]  /*0940*/  LDG.E R6, desc[UR6][R6.64] ;  /* 0x0000000606067981 */ /* 0x000f24000c1e1900 */
[----:B------:R-:W-:Y:S01]  /*0950*/  @!P2 IADD3 R25, PT, PT, -R25, RZ, RZ ;  /* 0x000000ff1919a210 */ /* 0x000fe20007ffe1ff */
[----:B------:R-:W-:Y:S02]  /*0960*/  IMAD R13, R23, R10, R19 ;  /* 0x0000000a170d7224 */ /* 0x000fe400078e0213 */
[----:B------:R-:W4:Y:S01]  /*0970*/  LDG.E R4, desc[UR6][R4.64] ;  /* 0x0000000604047981 */ /* 0x000f22000c1e1900 */
[----:B------:R-:W-:Y:S01]  /*0980*/  SEL R25, R14, R25, !P1 ;  /* 0x000000190e197207 */ /* 0x000fe20004800000 */
[----:B------:R-:W-:-:S04]  /*0990*/  IMAD.WIDE R12, R13, 0x8, R2 ;  /* 0x000000080d0c7825 */ /* 0x000fc800078e0202 */
[----:B------:R-:W-:Y:S02]  /*09a0*/  IMAD R21, R25, R10, R21 ;  /* 0x0000000a19157224 */ /* 0x000fe400078e0215 */
[----:B------:R0:W4:Y:S02]  /*09b0*/  LDG.E R12, desc[UR6][R12.64] ;  /* 0x000000060c0c7981 */ /* 0x000124000c1e1900 */
[----:B------:R-:W-:-:S04]  /*09c0*/  IMAD.WIDE R20, R21, 0x8, R2 ;  /* 0x0000000815147825 */ /* 0x000fc800078e0202 */
[----:B------:R-:W-:Y:S02]  /*09d0*/  IMAD R15, R25, R10, R15 ;  /* 0x0000000a190f7224 */ /* 0x000fe400078e020f */
[----:B------:R-:W4:Y:S02]  /*09e0*/  LDG.E R20, desc[UR6][R20.64] ;  /* 0x0000000614147981 */ /* 0x000f24000c1e1900 */
[----:B------:R-:W-:-:S04]  /*09f0*/  IMAD.WIDE R14, R15, 0x8, R2 ;  /* 0x000000080f0e7825 */ /* 0x000fc800078e0202 */
[----:B------:R-:W-:Y:S02]  /*0a00*/  IMAD R25, R25, R10, R19 ;  /* 0x0000000a19197224 */ /* 0x000fe400078e0213 */
[----:B------:R-:W4:Y:S02]  /*0a10*/  LDG.E R14, desc[UR6][R14.64] ;  /* 0x000000060e0e7981 */ /* 0x000f24000c1e1900 */
[----:B------:R-:W-:-:S04]  /*0a20*/  IMAD.WIDE R24, R25, 0x8, R2 ;  /* 0x0000000819187825 */ /* 0x000fc800078e0202 */
[----:B------:R-:W-:Y:S01]  /*0a30*/  IMAD.WIDE R22, R9, 0x8, R2 ;  /* 0x0000000809167825 */ /* 0x000fe200078e0202 */
[----:B------:R-:W4:Y:S04]  /*0a40*/  LDG.E R5, desc[UR6][R24.64] ;  /* 0x0000000618057981 */ /* 0x000f28000c1e1900 */
[----:B------:R-:W4:Y:S04]  /*0a50*/  LDG.E R7, desc[UR6][R22.64] ;  /* 0x0000000616077981 */ /* 0x000f28000c1e1900 */
[----:B------:R1:W5:Y:S01]  /*0a60*/  LDG.E R2, desc[UR6][R22.64+0x4] ;  /* 0x0000040616027981 */ /* 0x000362000c1e1900 */
[----:B------:R-:W-:Y:S01]  /*0a70*/  IMAD.MOV.U32 R10, RZ, RZ, 0x2 ;  /* 0x00000002ff0a7424 */ /* 0x000fe200078e00ff */
[----:B------:R-:W-:Y:S01]  /*0a80*/  BSSY.RECONVERGENT B0, `(.L_x_0) ;  /* 0x0000058000007945 */ /* 0x000fe20003800200 */
[----:B--2---:R-:W-:-:S02]  /*0a90*/  ISETP.NE.AND P0, PT, R18, 0x1, PT ;  /* 0x000000011200780c */ /* 0x004fc40003f05270 */
[----:B---3--:R-:W-:Y:S02]  /*0aa0*/  ISETP.NE.AND P1, PT, R16, 0x1, PT ;  /* 0x000000011000780c */ /* 0x008fe40003f25270 */
[----:B------:R-:W-:Y:S02]  /*0ab0*/  ISETP.NE.AND P2, PT, R18, 0x2, PT ;  /* 0x000000021200780c */ /* 0x000fe40003f45270 */
[----:B------:R-:W-:Y:S02]  /*0ac0*/  SEL R3, RZ, 0x1, P0 ;  /* 0x00000001ff037807 */ /* 0x000fe40000000000 */
[----:B------:R-:W-:-:S05]  /*0ad0*/  ISETP.NE.AND P5, PT, R16, 0x2, PT ;  /* 0x000000021000780c */ /* 0x000fca0003fa5270 */
[----:B------:R-:W-:Y:S02]  /*0ae0*/  @P0 IMAD.MOV R10, RZ, RZ, 0x1 ;  /* 0x00000001ff0a0424 */ /* 0x000fe400078e02ff */
[----:B------:R-:W-:Y:S01]  /*0af0*/  @P1 IADD3 R10, PT, PT, R3, RZ, RZ ;  /* 0x000000ff030a1210 */ /* 0x000fe20007ffe0ff */
[----:B------:R-:W-:Y:S01]  /*0b00*/  IMAD.MOV.U32 R3, RZ, RZ, 0x1 ;  /* 0x00000001ff037424 */ /* 0x000fe200078e00ff */
[----:B----4-:R-:W-:Y:S02]  /*0b10*/  ISETP.NE.AND P0, PT, R6, 0x2, PT ;  /* 0x000000020600780c */ /* 0x010fe40003f05270 */
[C---:B------:R-:W-:Y:S02]  /*0b20*/  ISETP.NE.AND P4, PT, R4.reuse, 0x1, PT ;  /* 0x000000010400780c */ /* 0x040fe40003f85270 */
[----:B------:R-:W-:Y:S02]  /*0b30*/  ISETP.NE.AND P3, PT, R4, 0x2, PT ;  /* 0x000000020400780c */ /* 0x000fe40003f65270 */
[----:B------:R-:W-:-:S02]  /*0b40*/  SEL R4, RZ, 0x1, P5 ;  /* 0x00000001ff047807 */ /* 0x000fc40002800000 */
[----:B0-----:R-:W-:Y:S02]  /*0b50*/  SEL R13, RZ, 0x1, P3 ;  /* 0x00000001ff0d7807 */ /* 0x001fe40001800000 */
[----:B------:R-:W-:Y:S02]  /*0b60*/  @!P2 SEL R4, R3, 0x2, P5 ;  /* 0x000000020304a807 */ /* 0x000fe40002800000 */
[----:B------:R-:W-:Y:S02]  /*0b70*/  ISETP.NE.AND P1, PT, R6, 0x1, PT ;  /* 0x000000010600780c */ /* 0x000fe40003f25270 */
[----:B------:R-:W-:Y:S01]  /*0b80*/  ISETP.NE.AND P2, PT, R12, 0x2, PT ;  /* 0x000000020c00780c */ /* 0x000fe20003f45270 */
[----:B------:R-:W-:Y:S02]  /*0b90*/  IMAD.IADD R4, R4, 0x1, R13 ;  /* 0x0000000104047824 */ /* 0x000fe400078e020d */
[C---:B------:R-:W-:Y:S01]  /*0ba0*/  VIADD R6, R10.reuse, 0x1 ;  /* 0x000000010a067836 */ /* 0x040fe20000000000 */
[----:B------:R-:W-:-:S02]  /*0bb0*/  @P4 IADD3 R6, PT, PT, R10, RZ, RZ ;  /* 0x000000ff0a064210 */ /* 0x000fc40007ffe0ff */
[----:B------:R-:W-:Y:S02]  /*0bc0*/  ISETP.NE.AND P3, PT, R12, 0x1, PT ;  /* 0x000000010c00780c */ /* 0x000fe40003f65270 */
[----:B------:R-:W-:Y:S01]  /*0bd0*/  IADD3 R12, PT, PT, R4, 0x1, RZ ;  /* 0x00000001040c7810 */ /* 0x000fe20007ffe0ff */
[----:B------:R-:W-:Y:S01]  /*0be0*/  @P0 IMAD.MOV R12, RZ, RZ, R4 ;  /* 0x000000ffff0c0224 */ /* 0x000fe200078e0204 */
[----:B------:R-:W-:Y:S01]  /*0bf0*/  ISETP.NE.AND P0, PT, R20, 0x2, PT ;  /* 0x000000021400780c */ /* 0x000fe20003f05270 */
[----:B------:R-:W-:Y:S02]  /*0c00*/  VIADD R10, R6, 0x1 ;  /* 0x00000001060a7836 */ /* 0x000fe40000000000 */
[----:B------:R-:W-:Y:S01]  /*0c10*/  @P1 IMAD.MOV R10, RZ, RZ, R6 ;  /* 0x000000ffff0a1224 */ /* 0x000fe200078e0206 */
[----:B------:R-:W-:Y:S01]  /*0c20*/  ISETP.NE.AND P1, PT, R20, 0x1, PT ;  /* 0x000000011400780c */ /* 0x000fe20003f25270 */
[C---:B------:R-:W-:Y:S01]  /*0c30*/  VIADD R6, R12.reuse, 0x1 ;  /* 0x000000010c067836 */ /* 0x040fe20000000000 */
[----:B------:R-:W-:-:S02]  /*0c40*/  @P2 IADD3 R6, PT, PT, R12, RZ, RZ ;  /* 0x000000ff0c062210 */ /* 0x000fc40007ffe0ff */
[----:B------:R-:W-:Y:S01]  /*0c50*/  ISETP.NE.AND P2, PT, R14, 0x2, PT ;  /* 0x000000020e00780c */ /* 0x000fe20003f45270 */
[----:B------:R-:W0:Y:S01]  /*0c60*/  LDC.64 R12, c[0x0][0x388] ;  /* 0x0000e200ff0c7b82 */ /* 0x000e220000000a00 */
[----:B------:R-:W-:Y:S01]  /*0c70*/  IADD3 R4, PT, PT, R10, 0x1, RZ ;  /* 0x000000010a047810 */ /* 0x000fe20007ffe0ff */
[----:B------:R-:W-:Y:S01]  /*0c80*/  @P3 IMAD.MOV R4, RZ, RZ, R10 ;  /* 0x000000ffff043224 */ /* 0x000fe200078e020a */
[----:B------:R-:W-:Y:S01]  /*0c90*/  ISETP.NE.AND P3, PT, R14, 0x1, PT ;  /* 0x000000010e00780c */ /* 0x000fe20003f65270 */
[----:B------:R-:W-:Y:S02]  /*0ca0*/  VIADD R14, R6, 0x1 ;  /* 0x00000001060e7836 */ /* 0x000fe40000000000 */
[----:B------:R-:W-:Y:S02]  /*0cb0*/  @P0 IMAD.MOV R14, RZ, RZ, R6 ;  /* 0x000000ffff0e0224 */ /* 0x000fe400078e0206 */
[C---:B------:R-:W-:Y:S01]  /*0cc0*/  VIADD R10, R4.reuse, 0x1 ;  /* 0x00000001040a7836 */ /* 0x040fe20000000000 */
[----:B------:R-:W-:-:S02]  /*0cd0*/  @P1 IADD3 R10, PT, PT, R4, RZ, RZ ;  /* 0x000000ff040a1210 */ /* 0x000fc40007ffe0ff */
[C---:B------:R-:W-:Y:S02]  /*0ce0*/  ISETP.NE.AND P0, PT, R5.reuse, 0x2, PT ;  /* 0x000000020500780c */ /* 0x040fe40003f05270 */
[----:B------:R-:W-:Y:S02]  /*0cf0*/  ISETP.NE.AND P1, PT, R5, 0x1, PT ;  /* 0x000000010500780c */ /* 0x000fe40003f25270 */
[----:B------:R-:W-:Y:S01]  /*0d00*/  IADD3 R5, PT, PT, R14, 0x1, RZ ;  /* 0x000000010e057810 */ /* 0x000fe20007ffe0ff */
[----:B------:R-:W-:Y:S01]  /*0d10*/  @P2 IMAD.MOV R5, RZ, RZ, R14 ;  /* 0x000000ffff052224 */ /* 0x000fe200078e020e */
[----:B------:R-:W-:Y:S01]  /*0d20*/  ISETP.NE.AND P2, PT, R7, 0x2, PT ;  /* 0x000000020700780c */ /* 0x000fe20003f45270 */
[----:B------:R-:W-:Y:S02]  /*0d30*/  VIADD R4, R10, 0x1 ;  /* 0x000000010a047836 */ /* 0x000fe40000000000 */
[----:B------:R-:W-:Y:S02]  /*0d40*/  @P3 IMAD.MOV R4, RZ, RZ, R10 ;  /* 0x000000ffff043224 */ /* 0x000fe400078e020a */
[----:B------:R-:W-:-:S02]  /*0d50*/  VIADD R10, R5, 0x1 ;  /* 0x00000001050a7836 */ /* 0x000fc40000000000 */
[----:B------:R-:W-:Y:S02]  /*0d60*/  @P0 IADD3 R10, PT, PT, R5, RZ, RZ ;  /* 0x000000ff050a0210 */ /* 0x000fe40007ffe0ff */
[----:B------:R-:W-:Y:S01]  /*0d70*/  IADD3 R6, PT, PT, R4, 0x1, RZ ;  /* 0x0000000104067810 */ /* 0x000fe20007ffe0ff */
[----:B------:R-:W-:-:S03]  /*0d80*/  @P1 IMAD.MOV R6, RZ, RZ, R4 ;  /* 0x000000ffff061224 */ /* 0x000fc600078e0204 */
[----:B-1----:R-:W-:Y:S05]  /*0d90*/  @!P2 BRA `(.L_x_1) ;  /* 0x000000000074a947 */ /* 0x002fea0003800000 */
[----:B------:R-:W-:-:S13]  /*0da0*/  ISETP.NE.AND P0, PT, R7, 0x1, PT ;  /* 0x000000010700780c */ /* 0x000fda0003f05270 */
[----:B------:R-:W-:Y:S05]  /*0db0*/  @!P0 BRA `(.L_x_2) ;  /* 0x0000000000488947 */ /* 0x000fea0003800000 */
[----:B------:R-:W-:-:S13]  /*0dc0*/  ISETP.NE.AND P0, PT, R7, RZ, PT ;  /* 0x000000ff0700720c */ /* 0x000fda0003f05270 */
[----:B------:R-:W-:Y:S05]  /*0dd0*/  @P0 BRA `(.L_x_3) ;  /* 0x0000000000880947 */ /* 0x000fea0003800000 */
[----:B------:R-:W-:-:S04]  /*0de0*/  ISETP.GT.U32.AND P0, PT, R10, 0x2, PT ;  /* 0x000000020a00780c */ /* 0x000fc80003f04070 */
[----:B------:R-:W-:-:S13]  /*0df0*/  ISETP.LT.U32.OR P0, PT, R6, 0x4, P0 ;  /* 0x000000040600780c */ /* 0x000fda0000701470 */
[----:B------:R-:W1:Y:S02]  /*0e00*/  @!P0 LDC.64 R4, c[0x0][0x388] ;  /* 0x0000e200ff048b82 */ /* 0x000e640000000a00 */
[----:B-1----:R-:W-:-:S05]  /*0e10*/  @!P0 IMAD.WIDE R4, R9, 0x8, R4 ;  /* 0x0000000809048825 */ /* 0x002fca00078e0204 */
[----:B------:R1:W-:Y:S04]  /*0e20*/  @!P0 STG.E desc[UR6][R4.64], R3 ;  /* 0x0000000304008986 */ /* 0x0003e8000c101906 */
[----:B------:R1:W-:Y:S01]  /*0e30*/  @!P0 STG.E desc[UR6][R4.64+0x4], R3 ;  /* 0x0000040304008986 */ /* 0x0003e2000c101906 */
[----:B------:R-:W-:Y:S05]  /*0e40*/  @!P0 BRA `(.L_x_3) ;  /* 0x00000000006c8947 */ /* 0x000fea0003800000 */
[----:B------:R-:W-:Y:S01]  /*0e50*/  ISETP.GE.U32.AND P0, PT, R10, 0x4, PT ;  /* 0x000000040a00780c */ /* 0x000fe20003f06070 */
[----:B0-----:R-:W-:-:S12]  /*0e60*/  IMAD.WIDE R12, R9, 0x8, R12 ;  /* 0x00000008090c7825 */ /* 0x001fd800078e020c */
[----:B-1----:R-:W-:Y:S02]  /*0e70*/  @P0 IMAD.MOV.U32 R3, RZ, RZ, 0x2 ;  /* 0x00000002ff030424 */ /* 0x002fe400078e00ff */
[----:B------:R-:W-:-:S03]  /*0e80*/  @P0 IMAD.MOV.U32 R5, RZ, RZ, -0x1 ;  /* 0xffffffffff050424 */ /* 0x000fc600078e00ff */
[----:B------:R2:W-:Y:S04]  /*0e90*/  @P0 STG.E desc[UR6][R12.64], R3 ;  /* 0x000000030c000986 */ /* 0x0005e8000c101906 */
[----:B------:R2:W-:Y:S04]  /*0ea0*/  @P0 STG.E desc[UR6][R12.64+0x4], R5 ;  /* 0x000004050c000986 */ /* 0x0005e8000c101906 */
[----:B------:R2:W-:Y:S04]  /*0eb0*/  @!P0 STG.E desc[UR6][R12.64], RZ ;  /* 0x000000ff0c008986 */ /* 0x0005e8000c101906 */
[----:B------:R2:W-:Y:S01]  /*0ec0*/  @!P0 STG.E desc[UR6][R12.64+0x4], RZ ;  /* 0x000004ff0c008986 */ /* 0x0005e2000c101906 */
[----:B------:R-:W-:Y:S05]  /*0ed0*/  BRA `(.L_x_3) ;  /* 0x0000000000487947 */ /* 0x000fea0003800000 */
.L_x_2:
[----:B------:R-:W-:Y:S01]  /*0ee0*/  ISETP.GE.U32.AND P0, PT, R10, 0x5, PT ;  /* 0x000000050a00780c */ /* 0x000fe20003f06070 */
[----:B0-----:R-:W-:-:S03]  /*0ef0*/  IMAD.WIDE R12, R9, 0x8, R12 ;  /* 0x00000008090c7825 */ /* 0x001fc600078e020c */
[----:B------:R-:W-:-:S13]  /*0f00*/  ISETP.LT.U32.AND P0, PT, R6, 0x8, !P0 ;  /* 0x000000080600780c */ /* 0x000fda0004701070 */
[----:B-----5:R-:W-:Y:S01]  /*0f10*/  @P0 IADD3 R5, PT, PT, R2, 0x1, RZ ;  /* 0x0000000102050810 */ /* 0x020fe20007ffe0ff */
[----:B------:R0:W-:Y:S04]  /*0f20*/  @!P0 STG.E desc[UR6][R12.64], RZ ;  /* 0x000000ff0c008986 */ /* 0x0001e8000c101906 */
[----:B------:R0:W-:Y:S04]  /*0f30*/  @!P0 STG.E desc[UR6][R12.64+0x4], RZ ;  /* 0x000004ff0c008986 */ /* 0x0001e8000c101906 */
[----:B------:R0:W-:Y:S04]  /*0f40*/  @P0 STG.E desc[UR6][R12.64], R3 ;  /* 0x000000030c000986 */ /* 0x0001e8000c101906 */
[----:B------:R0:W-:Y:S01]  /*0f50*/  @P0 STG.E desc[UR6][R12.64+0x4], R5 ;  /* 0x000004050c000986 */ /* 0x0001e2000c101906 */
[----:B------:R-:W-:Y:S05]  /*0f60*/  BRA `(.L_x_3) ;  /* 0x0000000000247947 */ /* 0x000fea0003800000 */
.L_x_1:
[----:B-----5:R-:W-:Y:S01]  /*0f70*/  ISETP.GT.AND P0, PT, R2, -0x15, PT ;  /* 0xffffffeb0200780c */ /* 0x020fe20003f04270 */
[----:B0-----:R-:W-:-:S03]  /*0f80*/  IMAD.WIDE R12, R9, 0x8, R12 ;  /* 0x00000008090c7825 */ /* 0x001fc600078e020c */
[----:B------:R-:W-:-:S13]  /*0f90*/  ISETP.NE.AND P0, PT, R6, RZ, P0 ;  /* 0x000000ff0600720c */ /* 0x000fda0000705270 */
[----:B------:R-:W-:Y:S01]  /*0fa0*/  @P0 IMAD.MOV.U32 R5, RZ, RZ, 0x2 ;  /* 0x00000002ff050424 */ /* 0x000fe200078e00ff */
[----:B------:R3:W-:Y:S01]  /*0fb0*/  @!P0 STG.E desc[UR6][R12.64], RZ ;  /* 0x000000ff0c008986 */ /* 0x0007e2000c101906 */
[----:B------:R-:W-:-:S03]  /*0fc0*/  @P0 VIADD R3, R2, 0xffffffff ;  /* 0xffffffff02030836 */ /* 0x000fc60000000000 */
[----:B------:R3:W-:Y:S04]  /*0fd0*/  @!P0 STG.E desc[UR6][R12.64+0x4], RZ ;  /* 0x000004ff0c008986 */ /* 0x0007e8000c101906 */
[----:B------:R3:W-:Y:S04]  /*0fe0*/  @P0 STG.E desc[UR6][R12.64], R5 ;  /* 0x000000050c000986 */ /* 0x0007e8000c101906 */
[----:B------:R3:W-:Y:S02]  /*0ff0*/  @P0 STG.E desc[UR6][R12.64+0x4], R3 ;  /* 0x000004030c000986 */ /* 0x0007e4000c101906 */
.L_x_3:
[----:B------:R-:W-:Y:S05]  /*1000*/  BSYNC.RECONVERGENT B0 ;  /* 0x0000000000007941 */ /* 0x000fea0003800200 */
.L_x_0:
[----:B------:R-:W-:-:S04]  /*1010*/  IADD3 R9, PT, PT, R9, UR4, RZ ;  /* 0x0000000409097c10 */ /* 0x000fc8000fffe0ff */
[----:B------:R-:W-:-:S13]  /*1020*/  ISETP.GE.AND P0, PT, R9, R0, PT ;  /* 0x000000000900720c */ /* 0x000fda0003f06270 */
[----:B------:R-:W-:Y:S05]  /*1030*/  @!P0 BRA `(.L_x_4) ;  /* 0xfffffff000488947 */ /* 0x000fea000383ffff */
[----:B------:R-:W-:Y:S05]  /*1040*/  EXIT ;  /* 0x000000000000794d */ /* 0x000fea0003800000 */
.L_x_5:
[----:B------:R-:W-:-:S00]  /*1050*/  BRA `(.L_x_5) ;  /* 0xfffffffc00fc7947 */ /* 0x000fc0000383ffff */
[----:B------:R-:W-:-:S00]  /*1060*/  NOP ;  /* 0x0000000000007918 */ /* 0x000fc00000000000 */
        /* <DEDUP_REMOVED lines=9> */
.L_x_22:


//--------------------- .text._Z10initKernelP4CelliiffP17curandStateXORWOW --------------------------
	.section	.text._Z10initKernelP4CelliiffP17curandStateXORWOW,"ax",@progbits
	.align	128
        .global         _Z10initKernelP4CelliiffP17curandStateXORWOW
        .type           _Z10initKernelP4CelliiffP17curandStateXORWOW,@function
        .size           _Z10initKernelP4CelliiffP17curandStateXORWOW,(.L_x_23 - _Z10initKernelP4CelliiffP17curandStateXORWOW)
        .other          _Z10initKernelP4CelliiffP17curandStateXORWOW,@"STO_CUDA_ENTRY STV_DEFAULT"
_Z10initKernelP4CelliiffP17curandStateXORWOW:
.text._Z10initKernelP4CelliiffP17curandStateXORWOW:
[----:B------:R-:W0:Y:S01]  /*0000*/  LDC R1, c[0x0][0x37c] ;  /* 0x0000df00ff017b82 */ /* 0x000e220000000800 */
[----:B------:R-:W1:Y:S01]  /*0010*/  S2R R15, SR_CTAID.X ;  /* 0x00000000000f7919 */ /* 0x000e620000002500 */
[----:B------:R-:W2:Y:S01]  /*0020*/  LDCU.64 UR4, c[0x0][0x388] ;  /* 0x00007100ff0477ac */ /* 0x000ea20008000a00 */
[----:B0-----:R-:W-:Y:S01]  /*0030*/  VIADD R1, R1, 0xffffffd0 ;  /* 0xffffffd001017836 */ /* 0x001fe20000000000 */
[----:B------:R-:W1:Y:S01]  /*0040*/  S2R R0, SR_TID.X ;  /* 0x0000000000007919 */ /* 0x000e620000002100 */
[----:B------:R-:W1:Y:S01]  /*0050*/  LDCU UR6, c[0x0][0x360] ;  /* 0x00006c00ff0677ac */ /* 0x000e620008000800 */
[----:B--2---:R-:W-:Y:S01]  /*0060*/  UIMAD UR4, UR5, UR4, URZ ;  /* 0x00000004050472a4 */ /* 0x004fe2000f8e02ff */
[----:B-1----:R-:W-:-:S05]  /*0070*/  IMAD R15, R15, UR6, R0 ;  /* 0x000000060f0f7c24 */ /* 0x002fca000f8e0200 */
[----:B------:R-:W-:-:S13]  /*0080*/  ISETP.GE.AND P0, PT, R15, UR4, PT ;  /* 0x000000040f007c0c */ /* 0x000fda000bf06270 */
[----:B------:R-:W-:Y:S05]  /*0090*/  @P0 EXIT ;  /* 0x000000000000094d */ /* 0x000fea0003800000 */
.L_x_20:
[----:B0-----:R-:W-:Y:S02]  /*00a0*/  CS2R R2, SR_CLOCKLO ;  /* 0x0000000000027805 */ /* 0x001fe40000015000 */
[----:B------:R-:W-:Y:S01]  /*00b0*/  SHF.R.S32.HI R17, RZ, 0x1f, R15 ;  /* 0x0000001fff117819 */ /* 0x000fe2000001140f */
[----:B------:R-:W-:Y:S03]  /*00c0*/  BSSY.RECONVERGENT B0, `(.L_x_6) ;  /* 0x0000265000007945 */ /* 0x000fe60003800200 */
[----:B------:R-:W-:-:S04]  /*00d0*/  IADD3 R10, P0, PT, R2, R15, RZ ;  /* 0x0000000f020a7210 */ /* 0x000fc80007f1e0ff */
[----:B------:R-:W-:Y:S01]  /*00e0*/  LOP3.LUT R10, R10, 0xaad26b49, RZ, 0x3c, !PT ;  /* 0xaad26b490a0a7812 */ /* 0x000fe200078e3cff */
[----:B------:R-:W-:Y:S01]  /*00f0*/  IMAD.X R11, R3, 0x1, R17, P0 ;  /* 0x00000001030b7824 */ /* 0x000fe200000e0611 */
[----:B------:R-:W-:-:S03]  /*0100*/  ISETP.NE.AND P0, PT, R15, RZ, PT ;  /* 0x000000ff0f00720c */ /* 0x000fc60003f05270 */
[----:B------:R-:W-:Y:S01]  /*0110*/  IMAD R10, R10, 0x4182bed5, RZ ;  /* 0x4182bed50a0a7824 */ /* 0x000fe200078e02ff */
[----:B------:R-:W-:-:S03]  /*0120*/  LOP3.LUT R11, R11, 0xf7dcefdd, RZ, 0x3c, !PT ;  /* 0xf7dcefdd0b0b7812 */ /* 0x000fc600078e3cff */
[C---:B------:R-:W-:Y:S01]  /*0130*/  VIADD R0, R10.reuse, 0x75bcd15 ;  /* 0x075bcd150a007836 */ /* 0x040fe20000000000 */
[C---:B------:R-:W-:Y:S01]  /*0140*/  LOP3.LUT R2, R10.reuse, 0x159a55e5, RZ, 0x3c, !PT ;  /* 0x159a55e50a027812 */ /* 0x040fe200078e3cff */
[----:B------:R-:W-:Y:S02]  /*0150*/  IMAD R11, R11, -0x658354e5, RZ ;  /* 0x9a7cab1b0b0b7824 */ /* 0x000fe400078e02ff */
[----:B------:R-:W-:Y:S01]  /*0160*/  VIADD R5, R10, 0x583f19 ;  /* 0x00583f190a057836 */ /* 0x000fe20000000000 */
[----:B------:R0:W-:Y:S01]  /*0170*/  STL [R1+0x4], R0 ;  /* 0x0000040001007387 */ /* 0x0001e20000100800 */
[C---:B------:R-:W-:Y:S01]  /*0180*/  VIADD R3, R11.reuse, 0x1f123bb5 ;  /* 0x1f123bb50b037836 */ /* 0x040fe20000000000 */
[----:B------:R-:W-:-:S04]  /*0190*/  LOP3.LUT R4, R11, 0x5491333, RZ, 0x3c, !PT ;  /* 0x054913330b047812 */ /* 0x000fc800078e3cff */
[----:B------:R0:W-:Y:S04]  /*01a0*/  STL.64 [R1+0x8], R2 ;  /* 0x0000080201007387 */ /* 0x0001e80000100a00 */
[----:B------:R0:W-:Y:S01]  /*01b0*/  STL.64 [R1+0x10], R4 ;  /* 0x0000100401007387 */ /* 0x0001e20000100a00 */
[----:B------:R-:W-:Y:S05]  /*01c0*/  @!P0 BRA `(.L_x_7) ;  /* 0x0000002400508947 */ /* 0x000fea0003800000 */
[----:B------:R-:W-:Y:S02]  /*01d0*/  IMAD.MOV.U32 R13, RZ, RZ, RZ ;  /* 0x000000ffff0d7224 */ /* 0x000fe400078e00ff */
[----:B------:R-:W-:-:S07]  /*01e0*/  IMAD.MOV.U32 R12, RZ, RZ, R15 ;  /* 0x000000ffff0c7224 */ /* 0x000fce00078e000f */
.L_x_16:
[----:B------:R-:W-:Y:S01]  /*01f0*/  LOP3.LUT R6, R12, 0x3, RZ, 0xc0, !PT ;  /* 0x000000030c067812 */ /* 0x000fe200078ec0ff */
[----:B------:R-:W-:Y:S03]  /*0200*/  BSSY.RECONVERGENT B1, `(.L_x_8) ;  /* 0x000024a000017945 */ /* 0x000fe60003800200 */
[----:B------:R-:W-:-:S04]  /*0210*/  ISETP.NE.U32.AND P0, PT, R6, RZ, PT ;  /* 0x000000ff0600720c */ /* 0x000fc80003f05070 */
[----:B------:R-:W-:-:S13]  /*0220*/  ISETP.NE.AND.EX P0, PT, RZ, RZ, PT, P0 ;  /* 0x000000ffff00720c */ /* 0x000fda0003f05300 */
[----:B-1----:R-:W-:Y:S05]  /*0230*/  @!P0 BRA `(.L_x_9) ;  /* 0x0000002400188947 */ /* 0x002fea0003800000 */
[----:B------:R-:W1:Y:S01]  /*0240*/  LDC.64 R8, c[0x4][RZ] ;  /* 0x01000000ff087b82 */ /* 0x000e620000000a00 */
[----:B0-----:R-:W-:Y:S01]  /*0250*/  IMAD.MOV.U32 R0, RZ, RZ, RZ ;  /* 0x000000ffff007224 */ /* 0x001fe200078e00ff */
[----:B------:R-:W-:Y:S01]  /*0260*/  CS2R R4, SRZ ;  /* 0x0000000000047805 */ /* 0x000fe2000001ff00 */
[----:B------:R-:W-:Y:S01]  /*0270*/  IMAD.MOV.U32 R14, RZ, RZ, RZ ;  /* 0x000000ffff0e7224 */ /* 0x000fe200078e00ff */
[----:B------:R-:W-:Y:S01]  /*0280*/  CS2R R2, SRZ ;  /* 0x0000000000027805 */ /* 0x000fe2000001ff00 */
[----:B-1----:R-:W-:-:S07]  /*0290*/  IMAD.WIDE.U32 R8, R13, 0xc80, R8 ;  /* 0x00000c800d087825 */ /* 0x002fce00078e0008 */
.L_x_11:
[----:B------:R-:W-:-:S06]  /*02a0*/  IMAD R16, R14, 0x4, R1 ;  /* 0x000000040e107824 */ /* 0x000fcc00078e0201 */
[----:B------:R-:W5:Y:S01]  /*02b0*/  LDL R16, [R16+0x4] ;  /* 0x0000040010107983 */ /* 0x000f620000100800 */
[----:B------:R-:W-:-:S05]  /*02c0*/  UMOV UR4, URZ ;  /* 0x000000ff00047c82 */ /* 0x000fca0008000000 */
.L_x_10:
[----:B-----5:R-:W-:Y:S01]  /*02d0*/  SHF.R.U32.HI R20, RZ, UR4, R16 ;  /* 0x00000004ff147c19 */ /* 0x020fe20008011610 */
[----:B------:R-:W0:Y:S01]  /*02e0*/  LDCU.64 UR8, c[0x0][0x358] ;  /* 0x00006b00ff0877ac */ /* 0x000e220008000a00 */
[----:B------:R-:W-:Y:S02]  /*02f0*/  IMAD.SHL.U32 R6, R14, 0x20, RZ ;  /* 0x000000200e067824 */ /* 0x000fe400078e00ff */
[----:B------:R-:W-:Y:S02]  /*0300*/  LOP3.LUT R7, R20, 0x1, RZ, 0xc0, !PT ;  /* 0x0000000114077812 */ /* 0x000fe400078ec0ff */
[----:B------:R-:W-:Y:S02]  /*0310*/  VIADD R6, R6, UR4 ;  /* 0x0000000406067c36 */ /* 0x000fe40008000000 */
[----:B------:R-:W-:Y:S02]  /*0320*/  ISETP.NE.U32.AND P0, PT, R7, 0x1, PT ;  /* 0x000000010700780c */ /* 0x000fe40003f05070 */
[----:B------:R-:W-:-:S02]  /*0330*/  IMAD R7, R6, 0x5, RZ ;  /* 0x0000000506077824 */ /* 0x000fc400078e02ff */
[----:B------:R-:W-:Y:S02]  /*0340*/  R2P PR, R20, 0x7e ;  /* 0x0000007e14007804 */ /* 0x000fe40000000000 */
[----:B------:R-:W-:-:S07]  /*0350*/  IMAD.WIDE.U32 R6, R7, 0x4, R8 ;  /* 0x0000000407067825 */ /* 0x000fce00078e0008 */
[----:B0-----:R-:W2:Y:S04]  /*0360*/  @!P0 LDG.E R19, desc[UR8][R6.64] ;  /* 0x0000000806138981 */ /* 0x001ea8000c1e1900 */
[----:B------:R-:W3:Y:S04]  /*0370*/  @!P0 LDG.E R18, desc[UR8][R6.64+0x10] ;  /* 0x0000100806128981 */ /* 0x000ee8000c1e1900 */
[----:B------:R-:W4:Y:S04]  /*0380*/  @P1 LDG.E R21, desc[UR8][R6.64+0x14] ;  /* 0x0000140806151981 */ /* 0x000f28000c1e1900 */
[----:B------:R-:W4:Y:S04]  /*0390*/  @P2 LDG.E R23, desc[UR8][R6.64+0x28] ;  /* 0x0000280806172981 */ /* 0x000f28000c1e1900 */
[----:B------:R-:W4:Y:S04]  /*03a0*/  @P1 LDG.E R22, desc[UR8][R6.64+0x24] ;  /* 0x0000240806161981 */ /* 0x000f28000c1e1900 */
[----:B------:R-:W4:Y:S04]  /*03b0*/  @P2 LDG.E R24, desc[UR8][R6.64+0x38] ;  /* 0x0000380806182981 */ /* 0x000f28000c1e1900 */
[----:B------:R-:W4:Y:S04]  /*03c0*/  @P3 LDG.E R25, desc[UR8][R6.64+0x3c] ;  /* 0x00003c0806193981 */ /* 0x000f28000c1e1900 */
[----:B------:R-:W4:Y:S01]  /*03d0*/  @P4 LDG.E R27, desc[UR8][R6.64+0x50] ;  /* 0x00005008061b4981 */ /* 0x000f22000c1e1900 */
[----:B--2---:R-:W-:-:S03]  /*03e0*/  @!P0 LOP3.LUT R0, R0, R19, RZ, 0x3c, !PT ;  /* 0x0000001300008212 */ /* 0x004fc600078e3cff */
[----:B------:R-:W2:Y:S01]  /*03f0*/  @!P0 LDG.E R19, desc[UR8][R6.64+0x4] ;  /* 0x0000040806138981 */ /* 0x000ea2000c1e1900 */
[----:B---3--:R-:W-:-:S03]  /*0400*/  @!P0 LOP3.LUT R5, R5, R18, RZ, 0x3c, !PT ;  /* 0x0000001205058212 */ /* 0x008fc600078e3cff */
[----:B------:R-:W3:Y:S01]  /*0410*/  @!P0 LDG.E R18, desc[UR8][R6.64+0x8] ;  /* 0x0000080806128981 */ /* 0x000ee2000c1e1900 */
[----:B----4-:R-:W-:-:S03]  /*0420*/  @P1 LOP3.LUT R0, R0, R21, RZ, 0x3c, !PT ;  /* 0x0000001500001212 */ /* 0x010fc600078e3cff */
[----:B------:R-:W4:Y:S01]  /*0430*/  @!P0 LDG.E R21, desc[UR8][R6.64+0xc] ;  /* 0x00000c0806158981 */ /* 0x000f22000c1e1900 */
[----:B------:R-:W-:-:S03]  /*0440*/  @P2 LOP3.LUT R0, R0, R23, RZ, 0x3c, !PT ;  /* 0x0000001700002212 */ /* 0x000fc600078e3cff */
[----:B------:R-:W4:Y:S01]  /*0450*/  @P1 LDG.E R23, desc[UR8][R6.64+0x18] ;  /* 0x0000180806171981 */ /* 0x000f22000c1e1900 */
[----:B------:R-:W-:-:S03]  /*0460*/  @P1 LOP3.LUT R5, R5, R22, RZ, 0x3c, !PT ;  /* 0x0000001605051212 */ /* 0x000fc600078e3cff */
[----:B------:R-:W4:Y:S01]  /*0470*/  @P2 LDG.E R22, desc[UR8][R6.64+0x30] ;  /* 0x0000300806162981 */ /* 0x000f22000c1e1900 */
[----:B--2---:R-:W-:-:S03]  /*0480*/  @!P0 LOP3.LUT R2, R2, R19, RZ, 0x3c, !PT ;  /* 0x0000001302028212 */ /* 0x004fc600078e3cff */
[----:B------:R-:W2:Y:S01]  /*0490*/  @P1 LDG.E R19, desc[UR8][R6.64+0x20] ;  /* 0x0000200806131981 */ /* 0x000ea2000c1e1900 */
[----:B---3--:R-:W-:-:S03]  /*04a0*/  @!P0 LOP3.LUT R3, R3, R18, RZ, 0x3c, !PT ;  /* 0x0000001203038212 */ /* 0x008fc600078e3cff */
[----:B------:R-:W3:Y:S01]  /*04b0*/  @P1 LDG.E R18, desc[UR8][R6.64+0x1c] ;  /* 0x00001c0806121981 */ /* 0x000ee2000c1e1900 */
[----:B----4-:R-:W-:-:S03]  /*04c0*/  @!P0 LOP3.LUT R4, R4, R21, RZ, 0x3c, !PT ;  /* 0x0000001504048212 */ /* 0x010fc600078e3cff */
[----:B------:R-:W4:Y:S01]  /*04d0*/  @P2 LDG.E R21, desc[UR8][R6.64+0x2c] ;  /* 0x00002c0806152981 */ /* 0x000f22000c1e1900 */
[----:B------:R-:W-:-:S03]  /*04e0*/  @P1 LOP3.LUT R2, R2, R23, RZ, 0x3c, !PT ;  /* 0x0000001702021212 */ /* 0x000fc600078e3cff */
[----:B------:R-:W4:Y:S01]  /*04f0*/  @P2 LDG.E R23, desc[UR8][R6.64+0x34] ;  /* 0x0000340806172981 */ /* 0x000f22000c1e1900 */
[----:B------:R-:W-:-:S03]  /*0500*/  @P2 LOP3.LUT R5, R5, R24, RZ, 0x3c, !PT ;  /* 0x0000001805052212 */ /* 0x000fc600078e3cff */
[----:B------:R-:W4:Y:S01]  /*0510*/  @P3 LDG.E R24, desc[UR8][R6.64+0x4c] ;  /* 0x00004c0806183981 */ /* 0x000f22000c1e1900 */
[----:B------:R-:W-:-:S03]  /*0520*/  @P3 LOP3.LUT R0, R0, R25, RZ, 0x3c, !PT ;  /* 0x0000001900003212 */ /* 0x000fc600078e3cff */
[----:B------:R-:W4:Y:S01]  /*0530*/  @P5 LDG.E R25, desc[UR8][R6.64+0x64] ;  /* 0x0000640806195981 */ /* 0x000f22000c1e1900 */
[----:B--2---:R-:W-:-:S03]  /*0540*/  @P1 LOP3.LUT R4, R4, R19, RZ, 0x3c, !PT ;  /* 0x0000001304041212 */ /* 0x004fc600078e3cff */
[----:B------:R-:W2:Y:S01]  /*0550*/  @P3 LDG.E R19, desc[UR8][R6.64+0x40] ;  /* 0x0000400806133981 */ /* 0x000ea2000c1e1900 */
[----:B---3--:R-:W-:-:S03]  /*0560*/  @P1 LOP3.LUT R3, R3, R18, RZ, 0x3c, !PT ;  /* 0x0000001203031212 */ /* 0x008fc600078e3cff */
[----:B------:R-:W3:Y:S01]  /*0570*/  @P3 LDG.E R18, desc[UR8][R6.64+0x44] ;  /* 0x0000440806123981 */ /* 0x000ee2000c1e1900 */
[----:B------:R-:W-:-:S03]  /*0580*/  @P2 LOP3.LUT R3, R3, R22, RZ, 0x3c, !PT ;  /* 0x0000001603032212 */ /* 0x000fc600078e3cff */
[----:B------:R-:W3:Y:S01]  /*0590*/  @P4 LDG.E R22, desc[UR8][R6.64+0x58] ;  /* 0x0000580806164981 */ /* 0x000ee2000c1e1900 */
[----:B----4-:R-:W-:Y:S02]  /*05a0*/  @P2 LOP3.LUT R2, R2, R21, RZ, 0x3c, !PT ;  /* 0x0000001502022212 */ /* 0x010fe400078e3cff */
[----:B------:R-:W-:Y:S01]  /*05b0*/  @P2 LOP3.LUT R4, R4, R23, RZ, 0x3c, !PT ;  /* 0x0000001704042212 */ /* 0x000fe200078e3cff */
[----:B------:R-:W4:Y:S04]  /*05c0*/  @P3 LDG.E R21, desc[UR8][R6.64+0x48] ;  /* 0x0000480806153981 */ /* 0x000f28000c1e1900 */
[----:B------:R-:W4:Y:S01]  /*05d0*/  @P4 LDG.E R23, desc[UR8][R6.64+0x54] ;  /* 0x0000540806174981 */ /* 0x000f22000c1e1900 */
[----:B------:R-:W-:Y:S02]  /*05e0*/  @P4 LOP3.LUT R0, R0, R27, RZ, 0x3c, !PT ;  /* 0x0000001b00004212 */ /* 0x000fe400078e3cff */
[----:B------:R-:W-:-:S02]  /*05f0*/  @P3 LOP3.LUT R5, R5, R24, RZ, 0x3c, !PT ;  /* 0x0000001805053212 */ /* 0x000fc400078e3cff */
        /* <DEDUP_REMOVED lines=9> */
[----:B----4-:R-:W-:-:S03]  /*0690*/  @P3 LOP3.LUT R4, R4, R21, RZ, 0x3c, !PT ;  /* 0x0000001504043212 */ /* 0x010fc600078e3cff */
[----:B------:R-:W4:Y:S01]  /*06a0*/  @P5 LDG.E R21, desc[UR8][R6.64+0x68] ;  /* 0x0000680806155981 */ /* 0x000f22000c1e1900 */
[----:B------:R-:W-:-:S03]  /*06b0*/  @P4 LOP3.LUT R2, R2, R23, RZ, 0x3c, !PT ;  /* 0x0000001702024212 */ /* 0x000fc600078e3cff */
[----:B------:R-:W4:Y:S01]  /*06c0*/  @P5 LDG.E R23, desc[UR8][R6.64+0x70] ;  /* 0x0000700806175981 */ /* 0x000f22000c1e1900 */
[----:B------:R-:W-:Y:S02]  /*06d0*/  LOP3.LUT P0, RZ, R20, 0x80, RZ, 0xc0, !PT ;  /* 0x0000008014ff7812 */ /* 0x000fe4000780c0ff */
[----:B------:R-:W-:Y:S02]  /*06e0*/  @P4 LOP3.LUT R5, R5, R24, RZ, 0x3c, !PT ;  /* 0x0000001805054212 */ /* 0x000fe400078e3cff */
[----:B------:R-:W-:Y:S02]  /*06f0*/  @P6 LOP3.LUT R0, R0, R25, RZ, 0x3c, !PT ;  /* 0x0000001900006212 */ /* 0x000fe400078e3cff */
[----:B------:R-:W4:Y:S07]  /*0700*/  @P6 LDG.E R25, desc[UR8][R6.64+0x7c] ;  /* 0x00007c0806196981 */ /* 0x000f2e000c1e1900 */
[----:B------:R-:W4:Y:S04]  /*0710*/  @P0 LDG.E R27, desc[UR8][R6.64+0x8c] ;  /* 0x00008c08061b0981 */ /* 0x000f28000c1e1900 */
[----:B------:R-:W4:Y:S04]  /*0720*/  @P0 LDG.E R24, desc[UR8][R6.64+0x94] ;  /* 0x0000940806180981 */ /* 0x000f28000c1e1900 */
        /* <DEDUP_REMOVED lines=11> */
[----:B------:R-:W-:Y:S02]  /*07e0*/  @P6 LOP3.LUT R2, R2, R25, RZ, 0x3c, !PT ;  /* 0x0000001902026212 */ /* 0x000fe400078e3cff */
[----:B------:R-:W-:Y:S02]  /*07f0*/  @P0 LOP3.LUT R0, R0, R27, RZ, 0x3c, !PT ;  /* 0x0000001b00000212 */ /* 0x000fe400078e3cff */
[----:B--2---:R-:W-:Y:S02]  /*0800*/  @P6 LOP3.LUT R4, R4, R19, RZ, 0x3c, !PT ;  /* 0x0000001304046212 */ /* 0x004fe400078e3cff */
[----:B---3--:R-:W-:Y:S02]  /*0810*/  @P6 LOP3.LUT R3, R3, R18, RZ, 0x3c, !PT ;  /* 0x0000001203036212 */ /* 0x008fe400078e3cff */
[----:B------:R-:W-:Y:S02]  /*0820*/  @P6 LOP3.LUT R5, R5, R22, RZ, 0x3c, !PT ;  /* 0x0000001605056212 */ /* 0x000fe400078e3cff */
[----:B------:R-:W-:-:S02]  /*0830*/  @P0 LOP3.LUT R3, R3, R24, RZ, 0x3c, !PT ;  /* 0x0000001803030212 */ /* 0x000fc400078e3cff */
[----:B----4-:R-:W-:Y:S02]  /*0840*/  @P0 LOP3.LUT R2, R2, R21, RZ, 0x3c, !PT ;  /* 0x0000001502020212 */ /* 0x010fe400078e3cff */
[----:B------:R-:W-:Y:S02]  /*0850*/  @P0 LOP3.LUT R5, R5, R26, RZ, 0x3c, !PT ;  /* 0x0000001a05050212 */ /* 0x000fe400078e3cff */
[----:B------:R-:W-:Y:S02]  /*0860*/  @P0 LOP3.LUT R4, R4, R23, RZ, 0x3c, !PT ;  /* 0x0000001704040212 */ /* 0x000fe400078e3cff */
[----:B------:R-:W-:-:S13]  /*0870*/  R2P PR, R20.B1, 0x7f ;  /* 0x0000007f14007804 */ /* 0x000fda0000001000 */
[----:B------:R-:W2:Y:S04]  /*0880*/  @P0 LDG.E R19, desc[UR8][R6.64+0xa0] ;  /* 0x0000a00806130981 */ /* 0x000ea8000c1e1900 */
[----:B------:R-:W3:Y:S04]  /*0890*/  @P1 LDG.E R23, desc[UR8][R6.64+0xb4] ;  /* 0x0000b40806171981 */ /* 0x000ee8000c1e1900 */
[----:B------:R-:W4:Y:S04]  /*08a0*/  @P0 LDG.E R21, desc[UR8][R6.64+0xa4] ;  /* 0x0000a40806150981 */ /* 0x000f28000c1e1900 */
[----:B------:R-:W4:Y:S04]  /*08b0*/  @P2 LDG.E R25, desc[UR8][R6.64+0xc8] ;  /* 0x0000c80806192981 */ /* 0x000f28000c1e1900 */
[----:B------:R-:W4:Y:S04]  /*08c0*/  @P3 LDG.E R27, desc[UR8][R6.64+0xdc] ;  /* 0x0000dc08061b3981 */ /* 0x000f28000c1e1900 */
[----:B------:R-:W4:Y:S04]  /*08d0*/  @P0 LDG.E R18, desc[UR8][R6.64+0xa8] ;  /* 0x0000a80806120981 */ /* 0x000f28000c1e1900 */
[----:B------:R-:W4:Y:S04]  /*08e0*/  @P0 LDG.E R22, desc[UR8][R6.64+0xb0] ;  /* 0x0000b00806160981 */ /* 0x000f28000c1e1900 */
[----:B------:R-:W4:Y:S04]  /*08f0*/  @P4 LDG.E R29, desc[UR8][R6.64+0xf0] ;  /* 0x0000f008061d4981 */ /* 0x000f28000c1e1900 */
[----:B------:R-:W4:Y:S01]  /*0900*/  @P1 LDG.E R24, desc[UR8][R6.64+0xc4] ;  /* 0x0000c40806181981 */ /* 0x000f22000c1e1900 */
[----:B--2---:R-:W-:-:S03]  /*0910*/  @P0 LOP3.LUT R0, R0, R19, RZ, 0x3c, !PT ;  /* 0x0000001300000212 */ /* 0x004fc600078e3cff */
[----:B------:R-:W2:Y:S01]  /*0920*/  @P0 LDG.E R19, desc[UR8][R6.64+0xac] ;  /* 0x0000ac0806130981 */ /* 0x000ea2000c1e1900 */
[----:B---3--:R-:W-:-:S03]  /*0930*/  @P1 LOP3.LUT R0, R0, R23, RZ, 0x3c, !PT ;  /* 0x0000001700001212 */ /* 0x008fc600078e3cff */
[----:B------:R-:W3:Y:S01]  /*0940*/  @P1 LDG.E R23, desc[UR8][R6.64+0xc0] ;  /* 0x0000c00806171981 */ /* 0x000ee2000c1e1900 */
[----:B----4-:R-:W-:-:S03]  /*0950*/  @P0 LOP3.LUT R2, R2, R21, RZ, 0x3c, !PT ;  /* 0x0000001502020212 */ /* 0x010fc600078e3cff */
[----:B------:R-:W4:Y:S01]  /*0960*/  @P1 LDG.E R21, desc[UR8][R6.64+0xb8] ;  /* 0x0000b80806151981 */ /* 0x000f22000c1e1900 */
[----:B------:R-:W-:-:S03]  /*0970*/  @P2 LOP3.LUT R0, R0, R25, RZ, 0x3c, !PT ;  /* 0x0000001900002212 */ /* 0x000fc600078e3cff */
[----:B------:R-:W4:Y:S01]  /*0980*/  @P5 LDG.E R25, desc[UR8][R6.64+0x104] ;  /* 0x0001040806195981 */ /* 0x000f22000c1e1900 */
[----:B------:R-:W-:-:S03]  /*0990*/  @P3 LOP3.LUT R0, R0, R27, RZ, 0x3c, !PT ;  /* 0x0000001b00003212 */ /* 0x000fc600078e3cff */
[----:B------:R-:W4:Y:S01]  /*09a0*/  @P6 LDG.E R27, desc[UR8][R6.64+0x118] ;  /* 0x00011808061b6981 */ /* 0x000f22000c1e1900 */
[----:B------:R-:W-:-:S03]  /*09b0*/  @P0 LOP3.LUT R3, R3, R18, RZ, 0x3c, !PT ;  /* 0x0000001203030212 */ /* 0x000fc600078e3cff */
[----:B------:R-:W4:Y:S01]  /*09c0*/  @P1 LDG.E R18, desc[UR8][R6.64+0xbc] ;  /* 0x0000bc0806121981 */ /* 0x000f22000c1e1900 */
[----:B------:R-:W-:-:S03]  /*09d0*/  @P0 LOP3.LUT R5, R5, R22, RZ, 0x3c, !PT ;  /* 0x0000001605050212 */ /* 0x000fc600078e3cff */
[----:B------:R-:W4:Y:S01]  /*09e0*/  @P2 LDG.E R22, desc[UR8][R6.64+0xd8] ;  /* 0x0000d80806162981 */ /* 0x000f22000c1e1900 */
[----:B------:R-:W-:Y:S02]  /*09f0*/  @P4 LOP3.LUT R0, R0, R29, RZ, 0x3c, !PT ;  /* 0x0000001d00004212 */ /* 0x000fe400078e3cff */
[----:B------:R-:W-:Y:S02]  /*0a00*/  @P1 LOP3.LUT R5, R5, R24, RZ, 0x3c, !PT ;  /* 0x0000001805051212 */ /* 0x000fe400078e3cff */
[----:B------:R-:W4:Y:S01]  /*0a10*/  @P3 LDG.E R24, desc[UR8][R6.64+0xe4] ;  /* 0x0000e40806183981 */ /* 0x000f22000c1e1900 */
[----:B--2---:R-:W-:-:S03]  /*0a20*/  @P0 LOP3.LUT R4, R4, R19, RZ, 0x3c, !PT ;  /* 0x0000001304040212 */ /* 0x004fc600078e3cff */
[----:B------:R-:W2:Y:S01]  /*0a30*/  @P2 LDG.E R19, desc[UR8][R6.64+0xcc] ;  /* 0x0000cc0806132981 */ /* 0x000ea2000c1e1900 */
[----:B------:R-:W-:Y:S02]  /*0a40*/  LOP3.LUT P0, RZ, R20, 0x8000, RZ, 0xc0, !PT ;  /* 0x0000800014ff7812 */ /* 0x000fe4000780c0ff */
[----:B---3--:R-:W-:Y:S01]  /*0a50*/  @P1 LOP3.LUT R4, R4, R23, RZ, 0x3c, !PT ;  /* 0x0000001704041212 */ /* 0x008fe200078e3cff */
[----:B------:R-:W3:Y:S01]  /*0a60*/  @P2 LDG.E R20, desc[UR8][R6.64+0xd0] ;  /* 0x0000d00806142981 */ /* 0x000ee2000c1e1900 */
[----:B----4-:R-:W-:-:S03]  /*0a70*/  @P1 LOP3.LUT R2, R2, R21, RZ, 0x3c, !PT ;  /* 0x0000001502021212 */ /* 0x010fc600078e3cff */
[----:B------:R-:W4:Y:S04]  /*0a80*/  @P2 LDG.E R21, desc[UR8][R6.64+0xd4] ;  /* 0x0000d40806152981 */ /* 0x000f28000c1e1900 */
[----:B------:R-:W4:Y:S01]  /*0a90*/  @P3 LDG.E R23, desc[UR8][R6.64+0xe0] ;  /* 0x0000e00806173981 */ /* 0x000f22000c1e1900 */
[----:B------:R-:W-:-:S03]  /*0aa0*/  @P5 LOP3.LUT R0, R0, R25, RZ, 0x3c, !PT ;  /* 0x0000001900005212 */ /* 0x000fc600078e3cff */
[----:B------:R-:W4:Y:S01]  /*0ab0*/  @P3 LDG.E R25, desc[UR8][R6.64+0xe8] ;  /* 0x0000e80806193981 */ /* 0x000f22000c1e1900 */
[----:B------:R-:W-:-:S03]  /*0ac0*/  @P1 LOP3.LUT R3, R3, R18, RZ, 0x3c, !PT ;  /* 0x0000001203031212 */ /* 0x000fc600078e3cff */
[----:B------:R-:W4:Y:S01]  /*0ad0*/  @P3 LDG.E R18, desc[UR8][R6.64+0xec] ;  /* 0x0000ec0806123981 */ /* 0x000f22000c1e1900 */
[----:B------:R-:W-:-:S03]  /*0ae0*/  @P2 LOP3.LUT R5, R5, R22, RZ, 0x3c, !PT ;  /* 0x0000001605052212 */ /* 0x000fc600078e3cff */
        /* <DEDUP_REMOVED lines=9> */
[----:B------:R-:W2:Y:S01]  /*0b80*/  @P4 LDG.E R23, desc[UR8][R6.64+0xfc] ;  /* 0x0000fc0806174981 */ /* 0x000ea2000c1e1900 */
[----:B------:R-:W-:Y:S02]  /*0b90*/  @P3 LOP3.LUT R3, R3, R24, RZ, 0x3c, !PT ;  /* 0x0000001803033212 */ /* 0x000fe400078e3cff */
[----:B------:R-:W-:Y:S01]  /*0ba0*/  @P3 LOP3.LUT R4, R4, R25, RZ, 0x3c, !PT ;  /* 0x0000001904043212 */ /* 0x000fe200078e3cff */
[----:B------:R-:W2:Y:S04]  /*0bb0*/  @P5 LDG.E R24, desc[UR8][R6.64+0x10c] ;  /* 0x00010c0806185981 */ /* 0x000ea8000c1e1900 */
[----:B------:R-:W2:Y:S01]  /*0bc0*/  @P5 LDG.E R25, desc[UR8][R6.64+0x108] ;  /* 0x0001080806195981 */ /* 0x000ea2000c1e1900 */
[----:B------:R-:W-:-:S03]  /*0bd0*/  @P3 LOP3.LUT R5, R5, R18, RZ, 0x3c, !PT ;  /* 0x0000001205053212 */ /* 0x000fc600078e3cff */
[----:B------:R-:W2:Y:S01]  /*0be0*/  @P5 LDG.E R18, desc[UR8][R6.64+0x114] ;  /* 0x0001140806125981 */ /* 0x000ea2000c1e1900 */
[----:B------:R-:W-:-:S03]  /*0bf0*/  @P4 LOP3.LUT R5, R5, R22, RZ, 0x3c, !PT ;  /* 0x0000001605054212 */ /* 0x000fc600078e3cff */
[----:B------:R-:W2:Y:S01]  /*0c00*/  @P6 LDG.E R22, desc[UR8][R6.64+0x128] ;  /* 0x0001280806166981 */ /* 0x000ea2000c1e1900 */
[----:B------:R-:W-:-:S03]  /*0c10*/  @P6 LOP3.LUT R0, R0, R27, RZ, 0x3c, !PT ;  /* 0x0000001b00006212 */ /* 0x000fc600078e3cff */
[----:B------:R-:W2:Y:S01]  /*0c20*/  @P0 LDG.E R27, desc[UR8][R6.64+0x12c] ;  /* 0x00012c08061b0981 */ /* 0x000ea2000c1e1900 */
[----:B---3--:R-:W-:-:S03]  /*0c30*/  @P4 LOP3.LUT R3, R3, R20, RZ, 0x3c, !PT ;  /* 0x0000001403034212 */ /* 0x008fc600078e3cff */
[----:B------:R-:W3:Y:S01]  /*0c40*/  @P6 LDG.E R20, desc[UR8][R6.64+0x120] ;  /* 0x0001200806146981 */ /* 0x000ee2000c1e1900 */
[----:B----4-:R-:W-:-:S03]  /*0c50*/  @P4 LOP3.LUT R2, R2, R21, RZ, 0x3c, !PT ;  /* 0x0000001502024212 */ /* 0x010fc600078e3cff */
[----:B------:R-:W4:Y:S01]  /*0c60*/  @P6 LDG.E R21, desc[UR8][R6.64+0x11c] ;  /* 0x00011c0806156981 */ /* 0x000f22000c1e1900 */
[----:B--2---:R-:W-:-:S03]  /*0c70*/  @P4 LOP3.LUT R4, R4, R23, RZ, 0x3c, !PT ;  /* 0x0000001704044212 */ /* 0x004fc600078e3cff */
[----:B------:R-:W2:Y:S01]  /*0c80*/  @P6 LDG.E R23, desc[UR8][R6.64+0x124] ;  /* 0x0001240806176981 */ /* 0x000ea2000c1e1900 */
[----:B------:R-:W-:Y:S02]  /*0c90*/  @P5 LOP3.LUT R3, R3, R24, RZ, 0x3c, !PT ;  /* 0x0000001803035212 */ /* 0x000fe400078e3cff */
[----:B------:R-:W-:Y:S01]  /*0ca0*/  @P5 LOP3.LUT R4, R4, R19, RZ, 0x3c, !PT ;  /* 0x0000001304045212 */ /* 0x000fe200078e3cff */
[----:B------:R-:W2:Y:S01]  /*0cb0*/  @P0 LDG.E R24, desc[UR8][R6.64+0x134] ;  /* 0x0001340806180981 */ /* 0x000ea2000c1e1900 */
[----:B------:R-:W-:-:S03]  /*0cc0*/  @P5 LOP3.LUT R2, R2, R25, RZ, 0x3c, !PT ;  /* 0x0000001902025212 */ /* 0x000fc600078e3cff */
[----:B------:R-:W2:Y:S04]  /*0cd0*/  @P0 LDG.E R19, desc[UR8][R6.64+0x130] ;  /* 0x0001300806130981 */ /* 0x000ea8000c1e1900 */
[----:B------:R-:W2:Y:S01]  /*0ce0*/  @P0 LDG.E R25, desc[UR8][R6.64+0x138] ;  /* 0x0001380806190981 */ /* 0x000ea2000c1e1900 */
[----:B------:R-:W-:Y:S01]  /*0cf0*/  UIADD3 UR4, UPT, UPT, UR4, 0x10, URZ ;  /* 0x0000001004047890 */ /* 0x000fe2000fffe0ff */
[----:B------:R-:W-:-:S03]  /*0d00*/  @P5 LOP3.LUT R5, R5, R18, RZ, 0x3c, !PT ;  /* 0x0000001205055212 */ /* 0x000fc600078e3cff */
[----:B------:R-:W-:Y:S01]  /*0d10*/  UISETP.NE.AND UP0, UPT, UR4, 0x20, UPT ;  /* 0x000000200400788c */ /* 0x000fe2000bf05270 */
[----:B------:R-:W-:Y:S02]  /*0d20*/  @P6 LOP3.LUT R5, R5, R22, RZ, 0x3c, !PT ;  /* 0x0000001605056212 */ /* 0x000fe400078e3cff */
[----:B------:R-:W-:Y:S02]  /*0d30*/  @P0 LOP3.LUT R0, R0, R27, RZ, 0x3c, !PT ;  /* 0x0000001b00000212 */ /* 0x000fe400078e3cff */
[----:B------:R-:W-:Y:S02]  /*0d40*/  @P0 LOP3.LUT R5, R5, R26, RZ, 0x3c, !PT ;  /* 0x0000001a05050212 */ /* 0x000fe400078e3cff */
[----:B---3--:R-:W-:Y:S02]  /*0d50*/  @P6 LOP3.LUT R3, R3, R20, RZ, 0x3c, !PT ;  /* 0x0000001403036212 */ /* 0x008fe400078e3cff */
[----:B----4-:R-:W-:Y:S02]  /*0d60*/  @P6 LOP3.LUT R2, R2, R21, RZ, 0x3c, !PT ;  /* 0x0000001502026212 */ /* 0x010fe400078e3cff */
[----:B--2---:R-:W-:-:S02]  /*0d70*/  @P6 LOP3.LUT R4, R4, R23, RZ, 0x3c, !PT ;  /* 0x0000001704046212 */ /* 0x004fc400078e3cff */
[----:B------:R-:W-:Y:S02]  /*0d80*/  @P0 LOP3.LUT R3, R3, R24, RZ, 0x3c, !PT ;  /* 0x0000001803030212 */ /* 0x000fe400078e3cff */
[----:B------:R-:W-:Y:S02]  /*0d90*/  @P0 LOP3.LUT R2, R2, R19, RZ, 0x3c, !PT ;  /* 0x0000001302020212 */ /* 0x000fe400078e3cff */
[----:B------:R-:W-:Y:S01]  /*0da0*/  @P0 LOP3.LUT R4, R4, R25, RZ, 0x3c, !PT ;  /* 0x0000001904040212 */ /* 0x000fe200078e3cff */
[----:B------:R-:W-:Y:S06]  /*0db0*/  BRA.U UP0, `(.L_x_10) ;  /* 0xfffffff500447547 */ /* 0x000fec000b83ffff */
[----:B------:R-:W-:-:S05]  /*0dc0*/  VIADD R14, R14, 0x1 ;  /* 0x000000010e0e7836 */ /* 0x000fca0000000000 */
[----:B------:R-:W-:-:S13]  /*0dd0*/  ISETP.NE.AND P0, PT, R14, 0x5, PT ;  /* 0x000000050e00780c */ /* 0x000fda0003f05270 */
[----:B------:R-:W-:Y:S05]  /*0de0*/  @P0 BRA `(.L_x_11) ;  /* 0xfffffff4002c0947 */ /* 0x000fea000383ffff */
[----:B------:R-:W-:Y:S01]  /*0df0*/  LOP3.LUT R6, R12, 0x3, RZ, 0xc0, !PT ;  /* 0x000000030c067812 */ /* 0x000fe200078ec0ff */
[----:B------:R1:W-:Y:S03]  /*0e00*/  STL [R1+0x4], R0 ;  /* 0x0000040001007387 */ /* 0x0003e60000100800 */
[----:B------:R-:W-:Y:S01]  /*0e10*/  ISETP.NE.U32.AND P0, PT, R6, 0x1, PT ;  /* 0x000000010600780c */ /* 0x000fe20003f05070 */
[----:B------:R1:W-:Y:S03]  /*0e20*/  STL.64 [R1+0x8], R2 ;  /* 0x0000080201007387 */ /* 0x0003e60000100a00 */
[----:B------:R-:W-:Y:S01]  /*0e30*/  ISETP.NE.AND.EX P0, PT, RZ, RZ, PT, P0 ;  /* 0x000000ffff00720c */ /* 0x000fe20003f05300 */
[----:B------:R1:W-:-:S12]  /*0e40*/  STL.64 [R1+0x10], R4 ;  /* 0x0000100401007387 */ /* 0x0003d80000100a00 */
[----:B-1----:R-:W-:Y:S05]  /*0e50*/  @!P0 BRA `(.L_x_9) ;  /* 0x0000001800108947 */ /* 0x002fea0003800000 */
[----:B------:R-:W-:Y:S01]  /*0e60*/  UMOV UR4, URZ ;  /* 0x000000ff00047c82 */ /* 0x000fe20008000000 */
[----:B------:R-:W-:Y:S01]  /*0e70*/  UMOV UR5, URZ ;  /* 0x000000ff00057c82 */ /* 0x000fe20008000000 */
[----:B------:R-:W-:Y:S02]  /*0e80*/  IMAD.MOV.U32 R0, RZ, RZ, RZ ;  /* 0x000000ffff007224 */ /* 0x000fe400078e00ff */
[----:B------:R-:W-:Y:S02]  /*0e90*/  IMAD.MOV.U32 R14, RZ, RZ, RZ ;  /* 0x000000ffff0e7224 */ /* 0x000fe400078e00ff */
[----:B------:R-:W-:Y:S02]  /*0ea0*/  IMAD.U32 R5, RZ, RZ, UR4 ;  /* 0x00000004ff057e24 */ /* 0x000fe4000f8e00ff */
[----:B------:R-:W-:Y:S02]  /*0eb0*/  IMAD.U32 R4, RZ, RZ, UR5 ;  /* 0x00000005ff047e24 */ /* 0x000fe4000f8e00ff */
[----:B------:R-:W-:-:S02]  /*0ec0*/  IMAD.U32 R3, RZ, RZ, UR4 ;  /* 0x00000004ff037e24 */ /* 0x000fc4000f8e00ff */
[----:B------:R-:W-:-:S07]  /*0ed0*/  IMAD.U32 R2, RZ, RZ, UR5 ;  /* 0x00000005ff027e24 */ /* 0x000fce000f8e00ff */
.L_x_13:
[----:B------:R-:W-:-:S06]  /*0ee0*/  IMAD R16, R14, 0x4, R1 ;  /* 0x000000040e107824 */ /* 0x000fcc00078e0201 */
[----:B------:R-:W5:Y:S01]  /*0ef0*/  LDL R16, [R16+0x4] ;  /* 0x0000040010107983 */ /* 0x000f620000100800 */
[----:B------:R-:W-:-:S05]  /*0f00*/  UMOV UR4, URZ ;  /* 0x000000ff00047c82 */ /* 0x000fca0008000000 */
.L_x_12:
        /* <DEDUP_REMOVED lines=184> */
[----:B-1----:R-:W-:Y:S05]  /*1a90*/  @P0 BRA `(.L_x_9) ;  /* 0x0000000c00000947 */ /* 0x002fea0003800000 */
        /* <DEDUP_REMOVED lines=8> */
.L_x_15:
[----:B------:R-:W-:-:S06]  /*1b20*/  IMAD R16, R14, 0x4, R1 ;  /* 0x000000040e107824 */ /* 0x000fcc00078e0201 */
[----:B------:R-:W5:Y:S01]  /*1b30*/  LDL R16, [R16+0x4] ;  /* 0x0000040010107983 */ /* 0x000f620000100800 */
[----:B------:R-:W-:-:S05]  /*1b40*/  UMOV UR4, URZ ;  /* 0x000000ff00047c82 */ /* 0x000fca0008000000 */
.L_x_14:
        /* <DEDUP_REMOVED lines=178> */
[----:B------:R1:W-:Y:S04]  /*2670*/  STL [R1+0x4], R0 ;  /* 0x0000040001007387 */ /* 0x0003e80000100800 */
[----:B------:R1:W-:Y:S04]  /*2680*/  STL.64 [R1+0x8], R2 ;  /* 0x0000080201007387 */ /* 0x0003e80000100a00 */
[----:B------:R1:W-:Y:S02]  /*2690*/  STL.64 [R1+0x10], R4 ;  /* 0x0000100401007387 */ /* 0x0003e40000100a00 */
.L_x_9:
[----:B------:R-:W-:Y:S05]  /*26a0*/  BSYNC.RECONVERGENT B1 ;  /* 0x0000000000017941 */ /* 0x000fea0003800200 */
.L_x_8:
[C---:B------:R-:W-:Y:S01]  /*26b0*/  ISETP.GT.U32.AND P0, PT, R12.reuse, 0x3, PT ;  /* 0x000000030c00780c */ /* 0x040fe20003f04070 */
[----:B------:R-:W-:Y:S01]  /*26c0*/  VIADD R13, R13, 0x1 ;  /* 0x000000010d0d7836 */ /* 0x000fe20000000000 */
[--C-:B------:R-:W-:Y:S02]  /*26d0*/  SHF.R.U64 R12, R12, 0x2, R17.reuse ;  /* 0x000000020c0c7819 */ /* 0x100fe40000001211 */
[----:B------:R-:W-:Y:S02]  /*26e0*/  ISETP.GT.U32.AND.EX P0, PT, R17, RZ, PT, P0 ;  /* 0x000000ff1100720c */ /* 0x000fe40003f04100 */
[----:B------:R-:W-:-:S11]  /*26f0*/  SHF.R.U32.HI R17, RZ, 0x2, R17 ;  /* 0x00000002ff117819 */ /* 0x000fd60000011611 */
[----:B------:R-:W-:Y:S05]  /*2700*/  @P0 BRA `(.L_x_16) ;  /* 0xffffffd800b80947 */ /* 0x000fea000383ffff */
.L_x_7:
[----:B------:R-:W-:Y:S05]  /*2710*/  BSYNC.RECONVERGENT B0 ;  /* 0x0000000000007941 */ /* 0x000fea0003800200 */
.L_x_6:
[----:B------:R-:W-:Y:S01]  /*2720*/  SHF.R.U32.HI R7, RZ, 0x2, R0 ;  /* 0x00000002ff077819 */ /* 0x000fe20000011600 */
[----:B------:R-:W2:Y:S01]  /*2730*/  LDC R17, c[0x0][0x390] ;  /* 0x0000e400ff117b82 */ /* 0x000ea20000000800 */
[----:B------:R-:W-:Y:S01]  /*2740*/  IADD3 R8, PT, PT, R10, 0x6a788e, R11 ;  /* 0x006a788e0a087810 */ /* 0x000fe20007ffe00b */
[----:B------:R-:W-:Y:S01]  /*2750*/  IMAD.MOV.U32 R12, RZ, RZ, R3 ;  /* 0x000000ffff0c7224 */ /* 0x000fe200078e0003 */
[----:B------:R-:W-:Y:S01]  /*2760*/  LOP3.LUT R7, R7, R0, RZ, 0x3c, !PT ;  /* 0x0000000007077212 */ /* 0x000fe200078e3cff */
[----:B01----:R-:W-:Y:S01]  /*2770*/  IMAD.SHL.U32 R0, R5, 0x10, RZ ;  /* 0x0000001005007824 */ /* 0x003fe200078e00ff */
[----:B------:R-:W-:Y:S01]  /*2780*/  STL.64 [R1+0x18], RZ ;  /* 0x000018ff01007387 */ /* 0x000fe20000100a00 */
[----:B------:R-:W-:Y:S01]  /*2790*/  IMAD.MOV.U32 R13, RZ, RZ, R4 ;  /* 0x000000ffff0d7224 */ /* 0x000fe200078e0004 */
[----:B------:R-:W-:Y:S01]  /*27a0*/  BSSY.RECONVERGENT B0, `(.L_x_17) ;  /* 0x0000031000007945 */ /* 0x000fe20003800200 */
[C---:B------:R-:W-:Y:S01]  /*27b0*/  IMAD.SHL.U32 R6, R7.reuse, 0x2, RZ ;  /* 0x0000000207067824 */ /* 0x040fe200078e00ff */
[----:B------:R-:W-:Y:S01]  /*27c0*/  STL [R1+0x20], RZ ;  /* 0x000020ff01007387 */ /* 0x000fe20000100800 */
[----:B------:R-:W-:Y:S01]  /*27d0*/  IMAD.MOV.U32 R9, RZ, RZ, 0x2f800000 ;  /* 0x2f800000ff097424 */ /* 0x000fe200078e00ff */
[----:B------:R-:W0:Y:S02]  /*27e0*/  LDC.64 R10, c[0x0][0x358] ;  /* 0x0000d600ff0a7b82 */ /* 0x000e240000000a00 */
[----:B------:R-:W-:Y:S01]  /*27f0*/  LOP3.LUT R0, R7, R6, R0, 0x96, !PT ;  /* 0x0000000607007212 */ /* 0x000fe200078e9600 */
[----:B------:R-:W-:Y:S01]  /*2800*/  STL.64 [R1+0x8], R12 ;  /* 0x0000080c01007387 */ /* 0x000fe20000100a00 */
[----:B------:R-:W-:-:S02]  /*2810*/  IMAD.MOV.U32 R6, RZ, RZ, R5 ;  /* 0x000000ffff067224 */ /* 0x000fc400078e0005 */
[----:B------:R-:W-:Y:S01]  /*2820*/  LOP3.LUT R7, R0, R5, RZ, 0x3c, !PT ;  /* 0x0000000500077212 */ /* 0x000fe200078e3cff */
[----:B------:R-:W-:Y:S04]  /*2830*/  STL.64 [R1+0x28], RZ ;  /* 0x000028ff01007387 */ /* 0x000fe80000100a00 */
[----:B------:R-:W-:Y:S01]  /*2840*/  IMAD.IADD R0, R7, 0x1, R8 ;  /* 0x0000000107007824 */ /* 0x000fe200078e0208 */
[----:B------:R-:W-:Y:S04]  /*2850*/  STL [R1+0x4], R2 ;  /* 0x0000040201007387 */ /* 0x000fe80000100800 */
[----:B------:R-:W-:Y:S01]  /*2860*/  I2FP.F32.U32 R0, R0 ;  /* 0x0000000000007245 */ /* 0x000fe20000201000 */
[----:B------:R1:W-:Y:S04]  /*2870*/  STL.64 [R1+0x10], R6 ;  /* 0x0000100601007387 */ /* 0x0003e80000100a00 */
[----:B------:R-:W-:-:S05]  /*2880*/  FFMA R0, R0, R9, 1.1641532182693481445e-10 ;  /* 0x2f00000000007423 */ /* 0x000fca0000000009 */
[----:B--2---:R-:W-:Y:S02]  /*2890*/  FSETP.GEU.AND P0, PT, R0, R17, PT ;  /* 0x000000110000720b */ /* 0x004fe40003f0e000 */
[----:B-1----:R-:W-:-:S11]  /*28a0*/  SHF.R.S32.HI R6, RZ, 0x1f, R15 ;  /* 0x0000001fff067819 */ /* 0x002fd6000001140f */
[----:B0-----:R-:W-:Y:S05]  /*28b0*/  @P0 BRA `(.L_x_18) ;  /* 0x0000000000300947 */ /* 0x001fea0003800000 */
[----:B------:R-:W0:Y:S01]  /*28c0*/  LDCU.64 UR4, c[0x0][0x380] ;  /* 0x00007000ff0477ac */ /* 0x000e220008000a00 */
[C---:B------:R-:W-:Y:S01]  /*28d0*/  R2UR UR8, R10.reuse ;  /* 0x000000000a0872ca */ /* 0x040fe200000e0000 */
[----:B------:R-:W-:Y:S01]  /*28e0*/  IMAD.MOV.U32 R9, RZ, RZ, 0x2 ;  /* 0x00000002ff097424 */ /* 0x000fe200078e00ff */
[C---:B------:R-:W-:Y:S01]  /*28f0*/  R2UR UR9, R11.reuse ;  /* 0x000000000b0972ca */ /* 0x040fe200000e0000 */
[----:B------:R-:W-:Y:S01]  /*2900*/  IMAD.MOV.U32 R17, RZ, RZ, -0x1 ;  /* 0xffffffffff117424 */ /* 0x000fe200078e00ff */
[----:B------:R-:W-:Y:S02]  /*2910*/  R2UR UR10, R10 ;  /* 0x000000000a0a72ca */ /* 0x000fe400000e0000 */
[----:B------:R-:W-:Y:S02]  /*2920*/  R2UR UR11, R11 ;  /* 0x000000000b0b72ca */ /* 0x000fe400000e0000 */
[----:B0-----:R-:W-:-:S04]  /*2930*/  LEA R12, P0, R15, UR4, 0x3 ;  /* 0x000000040f0c7c11 */ /* 0x001fc8000f8018ff */
[----:B------:R-:W-:-:S05]  /*2940*/  LEA.HI.X R13, R15, UR5, R6, 0x3, P0 ;  /* 0x000000050f0d7c11 */ /* 0x000fca00080f1c06 */
[----:B------:R1:W-:Y:S04]  /*2950*/  STG.E desc[UR8][R12.64], R9 ;  /* 0x000000090c007986 */ /* 0x0003e8000c101908 */
[----:B------:R1:W-:Y:S01]  /*2960*/  STG.E desc[UR10][R12.64+0x4], R17 ;  /* 0x000004110c007986 */ /* 0x0003e2000c10190a */
[----:B------:R-:W-:Y:S05]  /*2970*/  BRA `(.L_x_19) ;  /* 0x00000000004c7947 */ /* 0x000fea0003800000 */
.L_x_18:
[----:B------:R-:W0:Y:S01]  /*2980*/  LDCU UR4, c[0x0][0x394] ;  /* 0x00007280ff0477ac */ /* 0x000e220008000800 */
[----:B------:R-:W1:Y:S01]  /*2990*/  LDCU.64 UR8, c[0x0][0x380] ;  /* 0x00007000ff0877ac */ /* 0x000e620008000a00 */
[----:B0-----:R-:W-:Y:S01]  /*29a0*/  FADD R9, R17, UR4 ;  /* 0x0000000411097e21 */ /* 0x001fe20008000000 */
[----:B-1----:R-:W-:-:S04]  /*29b0*/  LEA R12, P1, R15, UR8, 0x3 ;  /* 0x000000080f0c7c11 */ /* 0x002fc8000f8218ff */
[----:B------:R-:W-:Y:S02]  /*29c0*/  FSETP.GEU.AND P0, PT, R0, R9, PT ;  /* 0x000000090000720b */ /* 0x000fe40003f0e000 */
[----:B------:R-:W-:-:S11]  /*29d0*/  LEA.HI.X R13, R15, UR9, R6, 0x3, P1 ;  /* 0x000000090f0d7c11 */ /* 0x000fd600088f1c06 */
[C---:B------:R-:W-:Y:S01]  /*29e0*/  @!P0 R2UR UR4, R10.reuse ;  /* 0x000000000a0482ca */ /* 0x040fe200000e0000 */
[----:B------:R-:W-:Y:S01]  /*29f0*/  @!P0 IMAD.MOV.U32 R9, RZ, RZ, 0x1 ;  /* 0x00000001ff098424 */ /* 0x000fe200078e00ff */
[C---:B------:R-:W-:Y:S02]  /*2a00*/  @!P0 R2UR UR5, R11.reuse ;  /* 0x000000000b0582ca */ /* 0x040fe400000e0000 */
[C---:B------:R-:W-:Y:S02]  /*2a10*/  @!P0 R2UR UR10, R10.reuse ;  /* 0x000000000a0a82ca */ /* 0x040fe400000e0000 */
[C---:B------:R-:W-:Y:S02]  /*2a20*/  @!P0 R2UR UR11, R11.reuse ;  /* 0x000000000b0b82ca */ /* 0x040fe400000e0000 */
[----:B------:R-:W-:Y:S02]  /*2a30*/  @P0 R2UR UR12, R10 ;  /* 0x000000000a0c02ca */ /* 0x000fe400000e0000 */
[----:B------:R-:W-:-:S02]  /*2a40*/  @P0 R2UR UR13, R11 ;  /* 0x000000000b0d02ca */ /* 0x000fc400000e0000 */
[----:B------:R-:W-:Y:S02]  /*2a50*/  @P0 R2UR UR14, R10 ;  /* 0x000000000a0e02ca */ /* 0x000fe400000e0000 */
[----:B------:R-:W-:Y:S01]  /*2a60*/  @P0 R2UR UR15, R11 ;  /* 0x000000000b0f02ca */ /* 0x000fe200000e0000 */
[----:B------:R0:W-:Y:S04]  /*2a70*/  @!P0 STG.E desc[UR4][R12.64], R9 ;  /* 0x000000090c008986 */ /* 0x0001e8000c101904 */
[----:B------:R0:W-:Y:S04]  /*2a80*/  @!P0 STG.E desc[UR10][R12.64+0x4], R9 ;  /* 0x000004090c008986 */ /* 0x0001e8000c10190a */
[----:B------:R0:W-:Y:S04]  /*2a90*/  @P0 STG.E desc[UR12][R12.64], RZ ;  /* 0x000000ff0c000986 */ /* 0x0001e8000c10190c */
[----:B------:R0:W-:Y:S02]  /*2aa0*/  @P0 STG.E desc[UR14][R12.64+0x4], RZ ;  /* 0x000004ff0c000986 */ /* 0x0001e4000c10190e */
.L_x_19:
[----:B------:R-:W-:Y:S05]  /*2ab0*/  BSYNC.RECONVERGENT B0 ;  /* 0x0000000000007941 */ /* 0x000fea0003800200 */
.L_x_17:
[----:B01----:R-:W0:Y:S01]  /*2ac0*/  LDC.64 R12, c[0x0][0x398] ;  /* 0x0000e600ff0c7b82 */ /* 0x003e220000000a00 */
[----:B------:R-:W1:Y:S01]  /*2ad0*/  LDCU.64 UR4, c[0x0][0x388] ;  /* 0x00007100ff0477ac */ /* 0x000e620008000a00 */
[----:B------:R-:W-:Y:S01]  /*2ae0*/  R2UR UR8, R10 ;  /* 0x000000000a0872ca */ /* 0x000fe200000e0000 */
[----:B------:R-:W-:Y:S01]  /*2af0*/  IMAD R17, R6, 0x30, RZ ;  /* 0x0000003006117824 */ /* 0x000fe200078e02ff */
[C---:B------:R-:W-:Y:S01]  /*2b00*/  R2UR UR9, R11.reuse ;  /* 0x000000000b0972ca */ /* 0x040fe200000e0000 */
[----:B------:R-:W-:Y:S01]  /*2b10*/  IMAD.MOV.U32 R9, RZ, RZ, R2 ;  /* 0x000000ffff097224 */ /* 0x000fe200078e0002 */
[C---:B------:R-:W-:Y:S01]  /*2b20*/  R2UR UR10, R10.reuse ;  /* 0x000000000a0a72ca */ /* 0x040fe200000e0000 */
[----:B------:R-:W-:Y:S01]  /*2b30*/  IMAD.MOV.U32 R6, RZ, RZ, R5 ;  /* 0x000000ffff067224 */ /* 0x000fe200078e0005 */
[----:B------:R-:W2:Y:S01]  /*2b40*/  LDC R0, c[0x0][0x370] ;  /* 0x0000dc00ff007b82 */ /* 0x000ea20000000800 */
[----:B------:R-:W-:Y:S02]  /*2b50*/  R2UR UR11, R11 ;  /* 0x000000000b0b72ca */ /* 0x000fe400000e0000 */
[----:B------:R-:W-:-:S02]  /*2b60*/  R2UR UR12, R10 ;  /* 0x000000000a0c72ca */ /* 0x000fc400000e0000 */
[C---:B------:R-:W-:Y:S02]  /*2b70*/  R2UR UR13, R11.reuse ;  /* 0x000000000b0d72ca */ /* 0x040fe400000e0000 */
[C---:B------:R-:W-:Y:S02]  /*2b80*/  R2UR UR14, R10.reuse ;  /* 0x000000000a0e72ca */ /* 0x040fe400000e0000 */
[C---:B------:R-:W-:Y:S01]  /*2b90*/  R2UR UR15, R11.reuse ;  /* 0x000000000b0f72ca */ /* 0x040fe200000e0000 */
[----:B-1----:R-:W-:Y:S01]  /*2ba0*/  UIMAD UR4, UR5, UR4, URZ ;  /* 0x00000004050472a4 */ /* 0x002fe2000f8e02ff */
[C---:B------:R-:W-:Y:S02]  /*2bb0*/  R2UR UR16, R10.reuse ;  /* 0x000000000a1072ca */ /* 0x040fe400000e0000 */
[----:B------:R-:W-:Y:S01]  /*2bc0*/  R2UR UR17, R11 ;  /* 0x000000000b1172ca */ /* 0x000fe200000e0000 */
[----:B0-----:R-:W-:Y:S01]  /*2bd0*/  IMAD.WIDE.U32 R12, R15, 0x30, R12 ;  /* 0x000000300f0c7825 */ /* 0x001fe200078e000c */
[----:B------:R-:W-:-:S02]  /*2be0*/  R2UR UR18, R10 ;  /* 0x000000000a1272ca */ /* 0x000fc400000e0000 */
[----:B------:R-:W-:Y:S01]  /*2bf0*/  R2UR UR19, R11 ;  /* 0x000000000b1372ca */ /* 0x000fe200000e0000 */
[----:B------:R-:W-:Y:S02]  /*2c00*/  IMAD.MOV.U32 R10, RZ, RZ, R3 ;  /* 0x000000ffff0a7224 */ /* 0x000fe400078e0003 */
[----:B------:R-:W-:Y:S02]  /*2c10*/  IMAD.IADD R3, R13, 0x1, R17 ;  /* 0x000000010d037824 */ /* 0x000fe400078e0211 */
[----:B--2---:R-:W-:Y:S02]  /*2c20*/  IMAD R15, R0, UR6, R15 ;  /* 0x00000006000f7c24 */ /* 0x004fe4000f8e020f */
[----:B------:R-:W-:Y:S02]  /*2c30*/  IMAD.MOV.U32 R11, RZ, RZ, R4 ;  /* 0x000000ffff0b7224 */ /* 0x000fe400078e0004 */
[----:B------:R-:W-:Y:S01]  /*2c40*/  IMAD.MOV.U32 R2, RZ, RZ, R12 ;  /* 0x000000ffff027224 */ /* 0x000fe200078e000c */
[----:B------:R-:W-:-:S04]  /*2c50*/  ISETP.GE.AND P0, PT, R15, UR4, PT ;  /* 0x000000040f007c0c */ /* 0x000fc8000bf06270 */
[----:B------:R0:W-:Y:S04]  /*2c60*/  STG.E.64 desc[UR8][R2.64], R8 ;  /* 0x0000000802007986 */ /* 0x0001e8000c101b08 */
[----:B------:R0:W-:Y:S04]  /*2c70*/  STG.E.64 desc[UR10][R2.64+0x8], R10 ;  /* 0x0000080a02007986 */ /* 0x0001e8000c101b0a */
[----:B------:R0:W-:Y:S04]  /*2c80*/  STG.E.64 desc[UR12][R2.64+0x10], R6 ;  /* 0x0000100602007986 */ /* 0x0001e8000c101b0c */
[----:B------:R0:W-:Y:S04]  /*2c90*/  STG.E.64 desc[UR14][R2.64+0x18], RZ ;  /* 0x000018ff02007986 */ /* 0x0001e8000c101b0e */
[----:B------:R0:W-:Y:S04]  /*2ca0*/  STG.E desc[UR16][R2.64+0x20], RZ ;  /* 0x000020ff02007986 */ /* 0x0001e8000c101910 */
[----:B------:R0:W-:Y:S01]  /*2cb0*/  STG.E.64 desc[UR18][R2.64+0x28], RZ ;  /* 0x000028ff02007986 */ /* 0x0001e2000c101b12 */
[----:B------:R-:W-:Y:S05]  /*2cc0*/  @!P0 BRA `(.L_x_20) ;  /* 0xffffffd000f48947 */ /* 0x000fea000383ffff */
[----:B------:R-:W-:Y:S05]  /*2cd0*/  EXIT ;  /* 0x000000000000794d */ /* 0x000fea0003800000 */
.L_x_21:
        /* <DEDUP_REMOVED lines=10> */
.L_x_23:


//--------------------- .nv.global.init           --------------------------
	.section	.nv.global.init,"aw",@progbits
	.align	4
.nv.global.init:
	.type		mrg32k3aM1SubSeq,@object
	.size		mrg32k3aM1SubSeq,(mrg32k3aM2SubSeq - mrg32k3aM1SubSeq)
mrg32k3aM1SubSeq:
        /*0000*/ 	.byte	0x0b, 0xcc, 0xee, 0x04, 0x73, 0x29, 0x8b, 0x6f, 0xf6, 0x53, 0x03, 0xf6, 0x23, 0xf6, 0xea, 0xda
        /* <DEDUP_REMOVED lines=125> */
	.type		mrg32k3aM2SubSeq,@object
	.size		mrg32k3aM2SubSeq,(mrg32k3aM1 - mrg32k3aM2SubSeq)
mrg32k3aM2SubSeq:
        /* <DEDUP_REMOVED lines=126> */
	.type		mrg32k3aM1,@object
	.size		mrg32k3aM1,(mrg32k3aM1Seq - mrg32k3aM1)
mrg32k3aM1:
        /* <DEDUP_REMOVED lines=144> */
	.type		mrg32k3aM1Seq,@object
	.size		mrg32k3aM1Seq,(mrg32k3aM2 - mrg32k3aM1Seq)
mrg32k3aM1Seq:
        /* <DEDUP_REMOVED lines=144> */
	.type		mrg32k3aM2,@object
	.size		mrg32k3aM2,(mrg32k3aM2Seq - mrg32k3aM2)
mrg32k3aM2:
        /* <DEDUP_REMOVED lines=144> */
	.type		mrg32k3aM2Seq,@object
	.size		mrg32k3aM2Seq,(precalc_xorwow_matrix - mrg32k3aM2Seq)
mrg32k3aM2Seq:
        /* <DEDUP_REMOVED lines=144> */
	.type		precalc_xorwow_matrix,@object
	.size		precalc_xorwow_matrix,(precalc_xorwow_offset_matrix - precalc_xorwow_matrix)
precalc_xorwow_matrix:
        /* <DEDUP_REMOVED lines=6400> */
	.type		precalc_xorwow_offset_matrix,@object
	.size		precalc_xorwow_offset_matrix,(.L_1 - precalc_xorwow_offset_matrix)
precalc_xorwow_offset_matrix:
        /* <DEDUP_REMOVED lines=6400> */
.L_1:


//--------------------- .nv.shared.reserved.0     --------------------------
	.section	.nv.shared.reserved.0,"aw",@nobits
	.weak		__nv_reservedSMEM_offset_0_alias
	.size		__nv_reservedSMEM_offset_0_alias, 0, 64
	.other		__nv_reservedSMEM_offset_0_alias,@"STO_CUDA_RESERVED_SHARED STV_DEFAULT"
__nv_reservedSMEM_offset_0_alias:
	.zero		0
	.zero		64


//--------------------- .nv.constant0._Z12updateKernelP4CellS0_P17curandStateXORWOWii --------------------------
	.section	.nv.constant0._Z12updateKernelP4CellS0_P17curandStateXORWOWii,"a",@progbits
	.sectionflags	@""
	.align	4
.nv.constant0._Z12updateKernelP4CellS0_P17curandStateXORWOWii:
	.zero		928


//--------------------- .nv.constant0._Z10initKernelP4CelliiffP17curandStateXORWOW --------------------------
	.section	.nv.constant0._Z10initKernelP4CelliiffP17curandStateXORWOW,"a",@progbits
	.sectionflags	@""
	.align	4
.nv.constant0._Z10initKernelP4CelliiffP17curandStateXORWOW:
	.zero		928


//--------------------- SYMBOLS --------------------------

	.type		.nv.reservedSmem.offset0,@object
	.size		.nv.reservedSmem.offset0,0x4
